def matmul_kernel(
    a_ptr,
    b_ptr,
    c_ptr,
    M,
    N,
    K,
    stride_am,
    stride_ak,
    stride_bk,
    stride_bn,
    stride_cm,
    stride_cn,
    BLOCK_M: tl.constexpr,
    BLOCK_N: tl.constexpr,
    BLOCK_K: tl.constexpr,
    GROUP_M: tl.constexpr,
):
    pid = tl.program_id(axis=0)
    num_pid_m = tl.cdiv(M, BLOCK_M)
    num_pid_n = tl.cdiv(N, BLOCK_N)
    num_pid_in_group = GROUP_M * num_pid_n
    group_id = pid // num_pid_in_group
    first_pid_m = group_id * GROUP_M
    group_size_m = min(num_pid_m - first_pid_m, GROUP_M)
    pid_m = first_pid_m + ((pid % num_pid_in_group) % group_size_m)
    pid_n = (pid % num_pid_in_group) // group_size_m

    offs_am = (pid_m * BLOCK_M + tl.arange(0, BLOCK_M)) % M
    offs_bn = (pid_n * BLOCK_N + tl.arange(0, BLOCK_N)) % N
    offs_k = tl.arange(0, BLOCK_K)
    a_ptrs = a_ptr + offs_am[:, None] * stride_am + offs_k[None, :] * stride_ak
    b_ptrs = b_ptr + offs_k[:, None] * stride_bk + offs_bn[None, :] * stride_bn

    acc = tl.zeros((BLOCK_M, BLOCK_N), dtype=tl.float32)
    for kk in range(0, tl.cdiv(K, BLOCK_K)):
        a = tl.load(a_ptrs, mask=offs_k[None, :] < K - kk * BLOCK_K, other=0.0)
        b = tl.load(b_ptrs, mask=offs_k[:, None] < K - kk * BLOCK_K, other=0.0)
        acc = tl.dot(a, b, acc)
        a_ptrs += BLOCK_K * stride_ak
        b_ptrs += BLOCK_K * stride_bk

    c = acc.to(c_ptr.dtype.element_ty)
    offs_cm = pid_m * BLOCK_M + tl.arange(0, BLOCK_M)
    offs_cn = pid_n * BLOCK_N + tl.arange(0, BLOCK_N)
    c_ptrs = c_ptr + offs_cm[:, None] * stride_cm + offs_cn[None, :] * stride_cn
    mask = (offs_cm[:, None] < M) & (offs_cn[None, :] < N)
    tl.store(c_ptrs, c, mask=mask)

# config = {"BLOCK_K": 128, "BLOCK_M": 128, "BLOCK_N": 64, "GROUP_M": 8, "arch": "sm_100", "dtype": "fp8e4m3", "num_ctas": 2, "num_stages": 3, "num_warps": 4}
# arch = sm_100


// ===== COMPILED SASS (sm_100a) =====

	.target	sm_100a

	.elftype	@"ET_EXEC"


//--------------------- .note.nv.tkinfo           --------------------------
	.section	.note.nv.tkinfo,"",@"SHT_NOTE"
	.sectionflags	@"SHF_NOTE_NV_TKINFO"
	.tkinfo
        /*0018*/ 	.word	0x00000081
        /*0030*/ 	.string	""
        /*0030*/ 	.string	"ptxas-blackwell"
        /*0030*/ 	.string	"Cuda compilation tools, release 12.9, V12.9.86"
        /*0030*/ 	.string	"Build cuda_12.9.r12.9/compiler.36037853_0"
        /*0030*/ 	.string	"-v  -suppress-debug-info  -lineinfo  -arch sm_100a "



//--------------------- .note.nv.cuver            --------------------------
	.section	.note.nv.cuver,"",@"SHT_NOTE"
	.sectionflags	@"SHF_NOTE_NV_CUVER"
        /*0018*/ 	.short	0x0001
        /*001a*/ 	.short	0x0064
        /*001c*/ 	.short	0x0001
        /*001e*/ 	.short	0x0000
        /*0020*/ 	.short	0x0001
        /*0022*/ 	.short	0x0000


//--------------------- .nv.info                  --------------------------
	.section	.nv.info,"",@"SHT_CUDA_INFO"
	.align	4


	//----- nvinfo : EIATTR_REGCOUNT
	.align		4
        /*0000*/ 	.byte	0x04, 0x2f
        /*0002*/ 	.short	(.L_6 - .L_5)
	.align		4
.L_5:
        /*0004*/ 	.word	index@(matmul_kernel)
        /*0008*/ 	.word	0x000000ff


	//----- nvinfo : EIATTR_FRAME_SIZE
	.align		4
.L_6:
        /*000c*/ 	.byte	0x04, 0x11
        /*000e*/ 	.short	(.L_8 - .L_7)
	.align		4
.L_7:
        /*0010*/ 	.word	index@($__internal_2_$__cuda_sm10x_tcgen05_guardrail_trap_unallocated_columns_being_dealloced)
        /*0014*/ 	.word	0x00000040


	//----- nvinfo : EIATTR_FRAME_SIZE
	.align		4
.L_8:
        /*0018*/ 	.byte	0x04, 0x11
        /*001a*/ 	.short	(.L_10 - .L_9)
	.align		4
.L_9:
        /*001c*/ 	.word	index@($__internal_1_$__cuda_sm10x_tcgen05_guardrail_trap_phase_invalid_during_alloc)
        /*0020*/ 	.word	0x00000040


	//----- nvinfo : EIATTR_FRAME_SIZE
	.align		4
.L_10:
        /*0024*/ 	.byte	0x04, 0x11
        /*0026*/ 	.short	(.L_12 - .L_11)
	.align		4
.L_11:
        /*0028*/ 	.word	index@($__internal_0_$__cuda_sm10x_tcgen05_guardrail_trap_col_being_dealloced_not_returned_by_alloc)
        /*002c*/ 	.word	0x00000040


	//----- nvinfo : EIATTR_FRAME_SIZE
	.align		4
.L_12:
        /*0030*/ 	.byte	0x04, 0x11
        /*0032*/ 	.short	(.L_14 - .L_13)
	.align		4
.L_13:
        /*0034*/ 	.word	index@(matmul_kernel)
        /*0038*/ 	.word	0x00000040


	//----- nvinfo : EIATTR_MIN_STACK_SIZE
	.align		4
.L_14:
        /*003c*/ 	.byte	0x04, 0x12
        /*003e*/ 	.short	(.L_16 - .L_15)
	.align		4
.L_15:
        /*0040*/ 	.word	index@(matmul_kernel)
        /*0044*/ 	.word	0x00000040
.L_16:


//--------------------- .nv.info.matmul_kernel    --------------------------
	.section	.nv.info.matmul_kernel,"",@"SHT_CUDA_INFO"
	.sectionflags	@""
	.align	4


	//----- nvinfo : EIATTR_CUDA_API_VERSION
	.align		4
        /*0000*/ 	.byte	0x04, 0x37
        /*0002*/ 	.short	(.L_18 - .L_17)
.L_17:
        /*0004*/ 	.word	0x00000081


	//----- nvinfo : EIATTR_KPARAM_INFO
	.align		4
.L_18:
        /*0008*/ 	.byte	0x04, 0x17
        /*000a*/ 	.short	(.L_20 - .L_19)
.L_19:
        /*000c*/ 	.word	0x00000000
        /*0010*/ 	.short	0x000d
        /*0012*/ 	.short	0x0048
        /*0014*/ 	.byte	0x00, 0xf4, 0x21, 0x00


	//----- nvinfo : EIATTR_KPARAM_INFO
	.align		4
.L_20:
        /*0018*/ 	.byte	0x04, 0x17
        /*001a*/ 	.short	(.L_22 - .L_21)
.L_21:
        /*001c*/ 	.word	0x00000000
        /*0020*/ 	.short	0x000c
        /*0022*/ 	.short	0x0040
        /*0024*/ 	.byte	0x00, 0xf4, 0x21, 0x00


	//----- nvinfo : EIATTR_KPARAM_INFO
	.align		4
.L_22:
        /*0028*/ 	.byte	0x04, 0x17
        /*002a*/ 	.short	(.L_24 - .L_23)
.L_23:
        /*002c*/ 	.word	0x00000000
        /*0030*/ 	.short	0x000b
        /*0032*/ 	.short	0x0038
        /*0034*/ 	.byte	0x00, 0xf0, 0x11, 0x00


	//----- nvinfo : EIATTR_KPARAM_INFO
	.align		4
.L_24:
        /*0038*/ 	.byte	0x04, 0x17
        /*003a*/ 	.short	(.L_26 - .L_25)
.L_25:
        /*003c*/ 	.word	0x00000000
        /*0040*/ 	.short	0x000a
        /*0042*/ 	.short	0x0034
        /*0044*/ 	.byte	0x00, 0xf0, 0x11, 0x00


	//----- nvinfo : EIATTR_KPARAM_INFO
	.align		4
.L_26:
        /*0048*/ 	.byte	0x04, 0x17
        /*004a*/ 	.short	(.L_28 - .L_27)
.L_27:
        /*004c*/ 	.word	0x00000000
        /*0050*/ 	.short	0x0009
        /*0052*/ 	.short	0x0030
        /*0054*/ 	.byte	0x00, 0xf0, 0x11, 0x00


	//----- nvinfo : EIATTR_KPARAM_INFO
	.align		4
.L_28:
        /*0058*/ 	.byte	0x04, 0x17
        /*005a*/ 	.short	(.L_30 - .L_29)
.L_29:
        /*005c*/ 	.word	0x00000000
        /*0060*/ 	.short	0x0008
        /*0062*/ 	.short	0x002c
        /*0064*/ 	.byte	0x00, 0xf0, 0x11, 0x00


	//----- nvinfo : EIATTR_KPARAM_INFO
	.align		4
.L_30:
        /*0068*/ 	.byte	0x04, 0x17
        /*006a*/ 	.short	(.L_32 - .L_31)
.L_31:
        /*006c*/ 	.word	0x00000000
        /*0070*/ 	.short	0x0007
        /*0072*/ 	.short	0x0028
        /*0074*/ 	.byte	0x00, 0xf0, 0x11, 0x00


	//----- nvinfo : EIATTR_KPARAM_INFO
	.align		4
.L_32:
        /*0078*/ 	.byte	0x04, 0x17
        /*007a*/ 	.short	(.L_34 - .L_33)
.L_33:
        /*007c*/ 	.word	0x00000000
        /*0080*/ 	.short	0x0006
        /*0082*/ 	.short	0x0024
        /*0084*/ 	.byte	0x00, 0xf0, 0x11, 0x00


	//----- nvinfo : EIATTR_KPARAM_INFO
	.align		4
.L_34:
        /*0088*/ 	.byte	0x04, 0x17
        /*008a*/ 	.short	(.L_36 - .L_35)
.L_35:
        /*008c*/ 	.word	0x00000000
        /*0090*/ 	.short	0x0005
        /*0092*/ 	.short	0x0020
        /*0094*/ 	.byte	0x00, 0xf0, 0x11, 0x00


	//----- nvinfo : EIATTR_KPARAM_INFO
	.align		4
.L_36:
        /*0098*/ 	.byte	0x04, 0x17
        /*009a*/ 	.short	(.L_38 - .L_37)
.L_37:
        /*009c*/ 	.word	0x00000000
        /*00a0*/ 	.short	0x0004
        /*00a2*/ 	.short	0x001c
        /*00a4*/ 	.byte	0x00, 0xf0, 0x11, 0x00


	//----- nvinfo : EIATTR_KPARAM_INFO
	.align		4
.L_38:
        /*00a8*/ 	.byte	0x04, 0x17
        /*00aa*/ 	.short	(.L_40 - .L_39)
.L_39:
        /*00ac*/ 	.word	0x00000000
        /*00b0*/ 	.short	0x0003
        /*00b2*/ 	.short	0x0018
        /*00b4*/ 	.byte	0x00, 0xf0, 0x11, 0x00


	//----- nvinfo : EIATTR_KPARAM_INFO
	.align		4
.L_40:
        /*00b8*/ 	.byte	0x04, 0x17
        /*00ba*/ 	.short	(.L_42 - .L_41)
.L_41:
        /*00bc*/ 	.word	0x00000000
        /*00c0*/ 	.short	0x0002
        /*00c2*/ 	.short	0x0010
        /*00c4*/ 	.byte	0x00, 0xf4, 0x21, 0x00


	//----- nvinfo : EIATTR_KPARAM_INFO
	.align		4
.L_42:
        /*00c8*/ 	.byte	0x04, 0x17
        /*00ca*/ 	.short	(.L_44 - .L_43)
.L_43:
        /*00cc*/ 	.word	0x00000000
        /*00d0*/ 	.short	0x0001
        /*00d2*/ 	.short	0x0008
        /*00d4*/ 	.byte	0x00, 0xf4, 0x21, 0x00


	//----- nvinfo : EIATTR_KPARAM_INFO
	.align		4
.L_44:
        /*00d8*/ 	.byte	0x04, 0x17
        /*00da*/ 	.short	(.L_46 - .L_45)
.L_45:
        /*00dc*/ 	.word	0x00000000
        /*00e0*/ 	.short	0x0000
        /*00e2*/ 	.short	0x0000
        /*00e4*/ 	.byte	0x00, 0xf4, 0x21, 0x00


	//----- nvinfo : EIATTR_EXPLICIT_CLUSTER
	.align		4
.L_46:
        /*00e8*/ 	.byte	0x01, 0x3e
	.zero		2


	//----- nvinfo : EIATTR_CTA_PER_CLUSTER
	.align		4
        /*00ec*/ 	.byte	0x04, 0x3d
        /*00ee*/ 	.short	(.L_48 - .L_47)
.L_47:
        /*00f0*/ 	.word	0x00000002
        /*00f4*/ 	.word	0x00000001
        /*00f8*/ 	.word	0x00000001


	//----- nvinfo : EIATTR_AT_ENTRY_FRAGMENTS
	.align		4
.L_48:
        /*00fc*/ 	.byte	0x04, 0x4f
        /*00fe*/ 	.short	(.L_50 - .L_49)


	//   ....[0]....
.L_49:
        /*0100*/ 	.word	0x00000004


	//   ....[1]....
        /*0104*/ 	.word	0x00000005


	//----- nvinfo : EIATTR_RESERVED_SMEM_USED
	.align		4
.L_50:
        /*0108*/ 	.byte	0x01, 0x41
	.zero		2


	//----- nvinfo : EIATTR_SPARSE_MMA_MASK
	.align		4
        /*010c*/ 	.byte	0x03, 0x50
        /*010e*/ 	.short	0x0000


	//----- nvinfo : EIATTR_TCGEN05_2CTA_USED
	.align		4
        /*0110*/ 	.byte	0x01, 0x52
	.zero		2


	//----- nvinfo : EIATTR_MAXREG_COUNT
	.align		4
        /*0114*/ 	.byte	0x03, 0x1b
        /*0116*/ 	.short	0x00ff


	//----- nvinfo : EIATTR_NUM_BARRIERS
	.align		4
        /*0118*/ 	.byte	0x02, 0x4c
        /*011a*/ 	.byte	0x01
	.zero		1


	//----- nvinfo : EIATTR_ANNOTATIONS
	.align		4
        /*011c*/ 	.byte	0x04, 0x55
        /*011e*/ 	.short	(.L_52 - .L_51)


	//   ....[0]....
.L_51:
        /*0120*/ 	.word	0x00000001
        /*0124*/ 	.byte	0xe0, 0x0f, 0x00, 0x00, 0x01, 0x00, 0x00, 0x00, 0x00, 0x6b, 0x00, 0x00, 0x01, 0x00, 0x00, 0x00
        /* <DEDUP_REMOVED lines=19> */
        /*0264*/ 	.byte	0xf0, 0xab, 0x00, 0x00, 0x01, 0x00, 0x00, 0x00, 0x30, 0xb2, 0x00, 0x00


	//----- nvinfo : EIATTR_INT_WARP_WIDE_INSTR_OFFSETS
	.align		4
.L_52:
        /*0270*/ 	.byte	0x04, 0x31
        /*0272*/ 	.short	(.L_54 - .L_53)


	//   ....[0]....
.L_53:
        /*0274*/ 	.word	0x00001800


	//   ....[1]....
        /*0278*/ 	.word	0x00001830


	//   ....[2]....
        /*027c*/ 	.word	0x00005210


	//   ....[3]....
        /*0280*/ 	.word	0x0000cb10


	//   ....[4]....
        /*0284*/ 	.word	0x0000cb60


	//----- nvinfo : EIATTR_COOP_GROUP_MASK_REGIDS
	.align		4
.L_54:
        /*0288*/ 	.byte	0x04, 0x29
        /*028a*/ 	.short	(.L_56 - .L_55)


	//   ....[0]....
.L_55:
        /*028c*/ 	.word	0xffffffff


	//   ....[1]....
        /*0290*/ 	.word	0xffffffff


	//   ....[2]....
        /*0294*/ 	.word	0xffffffff


	//   ....[3]....
        /*0298*/ 	.word	0xffffffff


	//----- nvinfo : EIATTR_COOP_GROUP_INSTR_OFFSETS
	.align		4
.L_56:
        /*029c*/ 	.byte	0x04, 0x28
        /*029e*/ 	.short	(.L_58 - .L_57)


	//   ....[0]....
.L_57:
        /*02a0*/ 	.word	0x00000080


	//   ....[1]....
        /*02a4*/ 	.word	0x00000660


	//   ....[2]....
        /*02a8*/ 	.word	0x0000c9b0


	//   ....[3]....
        /*02ac*/ 	.word	0x0000cc10


	//----- nvinfo : EIATTR_VRC_CTA_INIT_COUNT
	.align		4
.L_58:
        /*02b0*/ 	.byte	0x02, 0x4a
        /*02b2*/ 	.byte	0x80
	.zero		1


	//----- nvinfo : EIATTR_MBARRIER_INSTR_OFFSETS
	.align		4
        /*02b4*/ 	.byte	0x04, 0x39
        /*02b6*/ 	.short	(.L_60 - .L_59)


	//   ....[0]....
.L_59:
        /*02b8*/ 	.word	0x00000300
        /*02bc*/ 	.word	0x00000007
        /*02c0*/ 	.word	0x00000000
        /*02c4*/ 	.short	0x010a
        /*02c6*/ 	.byte	0xff
	.zero		1


	//   ....[1]....
        /*02c8*/ 	.word	0x00000320
        /*02cc*/ 	.word	0x00000007
        /*02d0*/ 	.word	0x00000000
        /*02d4*/ 	.short	0x010a
        /*02d6*/ 	.byte	0xff
	.zero		1


	//   ....[2]....
        /*02d8*/ 	.word	0x000004e0
        /*02dc*/ 	.word	0x00000009
        /*02e0*/ 	.word	0x00000000
        /*02e4*/ 	.short	0x010a
        /*02e6*/ 	.byte	0xff
	.zero		1


	//   ....[3]....
        /*02e8*/ 	.word	0x00000500
        /*02ec*/ 	.word	0x00000009
        /*02f0*/ 	.word	0x00000000
        /*02f4*/ 	.short	0x010a
        /*02f6*/ 	.byte	0xff
	.zero		1


	//   ....[4]....
        /*02f8*/ 	.word	0x000005e0
        /*02fc*/ 	.word	0x00000005
        /*0300*/ 	.word	0x00000000
        /*0304*/ 	.short	0x0101
        /*0306*/ 	.byte	0xff
	.zero		1


	//   ....[5]....
        /*0308*/ 	.word	0x00001920
        /*030c*/ 	.word	0x000000ff
        /*0310*/ 	.word	0x00000000
        /*0314*/ 	.short	0x0100
        /*0316*/ 	.byte	0x09
	.zero		1


	//   ....[6]....
        /*0318*/ 	.word	0x00005250
        /*031c*/ 	.word	0x000000ff
        /*0320*/ 	.word	0x00006008
        /*0324*/ 	.short	0x0100
        /*0326*/ 	.byte	0x07
	.zero		1


	//   ....[7]....
        /*0328*/ 	.word	0x00007440
        /*032c*/ 	.word	0x000000ff
        /*0330*/ 	.word	0x00000000
        /*0334*/ 	.short	0x010a
        /*0336*/ 	.byte	0x09
	.zero		1


	//   ....[8]....
        /*0338*/ 	.word	0x0000b210
        /*033c*/ 	.word	0x000000ff
        /*0340*/ 	.word	0x00000000
        /*0344*/ 	.short	0x010a
        /*0346*/ 	.byte	0x09
	.zero		1


	//   ....[9]....
        /*0348*/ 	.word	0x0000b340
        /*034c*/ 	.word	0x000000ff
        /*0350*/ 	.word	0x00006000
        /*0354*/ 	.short	0x0108
        /*0356*/ 	.byte	0x07
	.zero		1


	//   ....[10]....
        /*0358*/ 	.word	0x0000b3d0
        /*035c*/ 	.word	0x000000ff
        /*0360*/ 	.word	0x00006008
        /*0364*/ 	.short	0x0108
        /*0366*/ 	.byte	0x07
	.zero		1


	//   ....[11]....
        /*0368*/ 	.word	0x0000cc40
        /*036c*/ 	.word	0x00000007
        /*0370*/ 	.word	0x00000000
        /*0374*/ 	.short	0x010a
        /*0376*/ 	.byte	0xff
	.zero		1


	//   ....[12]....
        /*0378*/ 	.word	0x0000cca0
        /*037c*/ 	.word	0x00000009
        /*0380*/ 	.word	0x00000000
        /*0384*/ 	.short	0x010a
        /*0386*/ 	.byte	0xff
	.zero		1


	//   ....[13]....
        /*0388*/ 	.word	0x0000ccf0
        /*038c*/ 	.word	0x000000ff
        /*0390*/ 	.word	0x00000000
        /*0394*/ 	.short	0x010a
        /*0396*/ 	.byte	0x09
	.zero		1


	//   ....[14]....
        /*0398*/ 	.word	0x0000cd20
        /*039c*/ 	.word	0x000000ff
        /*03a0*/ 	.word	0x00000000
        /*03a4*/ 	.short	0x010a
        /*03a6*/ 	.byte	0x09
	.zero		1


	//----- nvinfo : EIATTR_NUM_MBARRIERS
	.align		4
.L_60:
        /*03a8*/ 	.byte	0x03, 0x38
        /*03aa*/ 	.short	0x0002


	//----- nvinfo : EIATTR_EXIT_INSTR_OFFSETS
	.align		4
        /*03ac*/ 	.byte	0x04, 0x1c
        /*03ae*/ 	.short	(.L_62 - .L_61)


	//   ....[0]....
.L_61:
        /*03b0*/ 	.word	0x0000cc20


	//----- nvinfo : EIATTR_REQNTID
	.align		4
.L_62:
        /*03b4*/ 	.byte	0x04, 0x10
        /*03b6*/ 	.short	(.L_64 - .L_63)
.L_63:
        /*03b8*/ 	.word	0x00000080
        /*03bc*/ 	.word	0x00000001
        /*03c0*/ 	.word	0x00000001


	//----- nvinfo : EIATTR_CRS_STACK_SIZE
	.align		4
.L_64:
        /*03c4*/ 	.byte	0x04, 0x1e
        /*03c6*/ 	.short	(.L_66 - .L_65)
.L_65:
        /*03c8*/ 	.word	0x00000000


	//----- nvinfo : EIATTR_CBANK_PARAM_SIZE
	.align		4
.L_66:
        /*03cc*/ 	.byte	0x03, 0x19
        /*03ce*/ 	.short	0x0050


	//----- nvinfo : EIATTR_PARAM_CBANK
	.align		4
        /*03d0*/ 	.byte	0x04, 0x0a
        /*03d2*/ 	.short	(.L_68 - .L_67)
	.align		4
.L_67:
        /*03d4*/ 	.word	index@(.nv.constant0.matmul_kernel)
        /*03d8*/ 	.short	0x0380
        /*03da*/ 	.short	0x0050


	//----- nvinfo : EIATTR_SW_WAR
	.align		4
.L_68:
        /*03dc*/ 	.byte	0x04, 0x36
        /*03de*/ 	.short	(.L_70 - .L_69)
.L_69:
        /*03e0*/ 	.word	0x00000008
.L_70:


//--------------------- .nv.compat                --------------------------
	.section	.nv.compat,"",@"SHT_CUDA_COMPAT_INFO"
	.align	4
        /*0000*/ 	.byte	0x02, 0x02, 0x02, 0x00, 0x02, 0x05, 0x05, 0x00, 0x02, 0x03, 0x00, 0x00, 0x02, 0x06, 0x01, 0x00


//--------------------- .nv.callgraph             --------------------------
	.section	.nv.callgraph,"",@"SHT_CUDA_CALLGRAPH"
	.align	4
	.sectionentsize	8
	.align		4
        /*0000*/ 	.word	0x00000000
	.align		4
        /*0004*/ 	.word	0xffffffff
	.align		4
        /*0008*/ 	.word	0x00000000
	.align		4
        /*000c*/ 	.word	0xfffffffe
	.align		4
        /*0010*/ 	.word	0x00000000
	.align		4
        /*0014*/ 	.word	0xfffffffd
	.align		4
        /*0018*/ 	.word	0x00000000
	.align		4
        /*001c*/ 	.word	0xfffffffc


//--------------------- .text.matmul_kernel       --------------------------
	.section	.text.matmul_kernel,"ax",@progbits
	.align	128
        .global         matmul_kernel
        .type           matmul_kernel,@function
        .size           matmul_kernel,(.L_x_28 - matmul_kernel)
        .other          matmul_kernel,@"STO_CUDA_ENTRY STV_DEFAULT"
matmul_kernel:
.text.matmul_kernel:
[----:B------:R-:W0:Y:S01]  /*0000*/  LDC R1, c[0x0][0x37c] ;  /* 0x0000df00ff017b82 */ /* 0x000e220000000800 */
[----:B------:R-:W1:Y:S01]  /*0010*/  S2R R0, SR_TID.X ;  /* 0x0000000000007919 */ /* 0x000e620000002100 */
[----:B0-----:R-:W-:Y:S01]  /*0020*/  VIADD R1, R1, 0xffffffc0 ;  /* 0xffffffc001017836 */ /* 0x001fe20000000000 */
[----:B------:R-:W0:Y:S01]  /*0030*/  LDCU.64 UR18, c[0x0][0x358] ;  /* 0x00006b00ff1277ac */ /* 0x000e220008000a00 */
[----:B-1----:R-:W-:-:S13]  /*0040*/  ISETP.GE.U32.AND P0, PT, R0, 0x20, PT ;  /* 0x000000200000780c */ /* 0x002fda0003f06070 */
[----:B------:R-:W-:Y:S02]  /*0050*/  VOTEU.ANY UP0, P0 ;  /* 0x0000000000ff7886 */ /* 0x000fe40000000100 */
[----:B------:R-:W-:Y:S05]  /*0060*/  BRA.U UP0, `(.L_x_0) ;  /* 0x0000000500807547 */ /* 0x000fea000b800000 */
[----:B------:R-:W1:Y:S01]  /*0070*/  S2R R11, SR_CgaCtaId ;  /* 0x00000000000b7919 */ /* 0x000e620000008800 */
[----:B------:R-:W-:Y:S01]  /*0080*/  NOP ;  /* 0x0000000000007918 */ /* 0x000fe20000000000 */
[----:B------:R-:W-:-:S04]  /*0090*/  MOV R0, 0x40 ;  /* 0x0000004000007802 */ /* 0x000fc80000000f00 */
[----:B-1----:R-:W-:Y:S02]  /*00a0*/  LEA R2, R11, R0, 0x18 ;  /* 0x000000000b027211 */ /* 0x002fe400078ec0ff */
[----:B------:R-:W-:-:S04]  /*00b0*/  MOV R0, 0x400 ;  /* 0x0000040000007802 */ /* 0x000fc80000000f00 */
[----:B------:R-:W1:Y:S01]  /*00c0*/  LDS.U8 R2, [R2] ;  /* 0x0000000002027984 */ /* 0x000e620000000000 */
[----:B------:R-:W-:Y:S02]  /*00d0*/  LEA R0, R11, R0, 0x18 ;  /* 0x000000000b007211 */ /* 0x000fe400078ec0ff */
[----:B-1----:R-:W-:-:S13]  /*00e0*/  ISETP.NE.AND P0, PT, R2, RZ, PT ;  /* 0x000000ff0200720c */ /* 0x002fda0003f05270 */
[----:B------:R-:W-:Y:S05]  /*00f0*/  @P0 BRA `(.L_x_1) ;  /* 0x0000000400440947 */ /* 0x000fea0003800000 */
[C---:B------:R-:W-:Y:S02]  /*0100*/  LOP3.LUT R2, R11.reuse, 0x1, RZ, 0xc0, !PT ;  /* 0x000000010b027812 */ /* 0x040fe400078ec0ff */
[----:B------:R-:W-:Y:S02]  /*0110*/  LOP3.LUT R5, R11, 0x1, RZ, 0x3c, !PT ;  /* 0x000000010b057812 */ /* 0x000fe400078e3cff */
[----:B------:R-:W-:-:S13]  /*0120*/  ISETP.NE.U32.AND P0, PT, R2, 0x1, PT ;  /* 0x000000010200780c */ /* 0x000fda0003f05070 */
[----:B------:R-:W-:Y:S05]  /*0130*/  @!P0 BRA `(.L_x_2) ;  /* 0x0000000000bc8947 */ /* 0x000fea0003800000 */
[----:B------:R-:W-:Y:S01]  /*0140*/  ELECT P1, URZ, PT ;  /* 0x0000000000ff782f */ /* 0x000fe20003820000 */
[----:B------:R-:W-:-:S12]  /*0150*/  BSSY B0, `(.L_x_2) ;  /* 0x000002d000007945 */ /* 0x000fd80003800000 */
[----:B------:R-:W-:Y:S05]  /*0160*/  @!P1 BRA `(.L_x_3) ;  /* 0x0000000000ac9947 */ /* 0x000fea0003800000 */
[----:B------:R-:W-:-:S05]  /*0170*/  UMOV UR4, 0x1 ;  /* 0x0000000100047882 */ /* 0x000fca0000000000 */
[----:B------:R-:W-:Y:S04]  /*0180*/  DEPBAR.LE SB1, 0x36 ;  /* 0x00009d800000791a */ /* 0x000fe80000000000 */
[----:B------:R-:W1:Y:S02]  /*0190*/  UTCATOMSWS.2CTA.FIND_AND_SET.ALIGN UP1, UR4, UR4 ;  /* 0x00000004000475e3 */ /* 0x000e640008220800 */
[----:B-1----:R-:W-:Y:S01]  /*01a0*/  PLOP3.LUT P1, PT, PT, PT, UP1, 0x80, 0x8 ;  /* 0x000000000008781c */ /* 0x002fe20003f2f018 */
[----:B------:R-:W-:-:S03]  /*01b0*/  IMAD.U32 R4, RZ, RZ, UR4 ;  /* 0x00000004ff047e24 */ /* 0x000fc6000f8e00ff */
[----:B------:R-:W-:-:S04]  /*01c0*/  SEL R2, RZ, 0xffffffff, !P1 ;  /* 0xffffffffff027807 */ /* 0x000fc80004800000 */
[----:B------:R-:W-:-:S13]  /*01d0*/  ISETP.NE.AND P1, PT, R2, RZ, PT ;  /* 0x000000ff0200720c */ /* 0x000fda0003f25270 */
[----:B------:R-:W-:Y:S05]  /*01e0*/  @P1 BRA `(.L_x_4) ;  /* 0x0000000000241947 */ /* 0x000fea0003800000 */
.L_x_5:
[----:B------:R-:W-:Y:S05]  /*01f0*/  NANOSLEEP 0x64 ;  /* 0x000000640000795d */ /* 0x000fea0003800000 */
[----:B------:R-:W-:-:S05]  /*0200*/  UMOV UR4, 0x1 ;  /* 0x0000000100047882 */ /* 0x000fca0000000000 */
[----:B------:R-:W-:Y:S04]  /*0210*/  DEPBAR.LE SB1, 0x36 ;  /* 0x00009d800000791a */ /* 0x000fe80000000000 */
[----:B------:R-:W1:Y:S02]  /*0220*/  UTCATOMSWS.2CTA.FIND_AND_SET.ALIGN UP1, UR4, UR4 ;  /* 0x00000004000475e3 */ /* 0x000e640008220800 */
[----:B-1----:R-:W-:Y:S01]  /*0230*/  PLOP3.LUT P1, PT, PT, PT, UP1, 0x80, 0x8 ;  /* 0x000000000008781c */ /* 0x002fe20003f2f018 */
[----:B------:R-:W-:-:S03]  /*0240*/  IMAD.U32 R4, RZ, RZ, UR4 ;  /* 0x00000004ff047e24 */ /* 0x000fc6000f8e00ff */
[----:B------:R-:W-:-:S04]  /*0250*/  SEL R2, RZ, 0xffffffff, !P1 ;  /* 0xffffffffff027807 */ /* 0x000fc80004800000 */
[----:B------:R-:W-:-:S13]  /*0260*/  ISETP.NE.AND P1, PT, R2, RZ, PT ;  /* 0x000000ff0200720c */ /* 0x000fda0003f25270 */
[----:B------:R-:W-:Y:S05]  /*0270*/  @!P1 BRA `(.L_x_5) ;  /* 0xfffffffc00dc9947 */ /* 0x000fea000383ffff */
.L_x_4:
[----:B------:R-:W-:Y:S01]  /*0280*/  MOV R2, 0x60 ;  /* 0x0000006000027802 */ /* 0x000fe20000000f00 */
[----:B------:R-:W-:Y:S01]  /*0290*/  IMAD.MOV.U32 R10, RZ, RZ, 0x4 ;  /* 0x00000004ff0a7424 */ /* 0x000fe200078e00ff */
[----:B------:R-:W-:Y:S02]  /*02a0*/  MOV R3, 0x58 ;  /* 0x0000005800037802 */ /* 0x000fe40000000f00 */
[C---:B------:R-:W-:Y:S02]  /*02b0*/  LEA R6, R11.reuse, R2, 0x18 ;  /* 0x000000020b067211 */ /* 0x040fe400078ec0ff */
[----:B------:R-:W-:-:S03]  /*02c0*/  LEA R7, R11, R3, 0x18 ;  /* 0x000000030b077211 */ /* 0x000fc600078ec0ff */
[----:B------:R-:W1:Y:S01]  /*02d0*/  LDS R2, [R6] ;  /* 0x0000000006027984 */ /* 0x000e620000000800 */
[----:B------:R-:W-:Y:S01]  /*02e0*/  PRMT R9, R5, 0x654, R7 ;  /* 0x0000065405097816 */ /* 0x000fe20000000007 */
[----:B-1----:R-:W-:-:S04]  /*02f0*/  IMAD.U32 R2, R2, -0x80000000, RZ ;  /* 0x8000000002027824 */ /* 0x002fc800078e00ff */
[----:B------:R-:W1:Y:S02]  /*0300*/  SYNCS.PHASECHK.TRANS64.TRYWAIT P1, [R7+URZ], R2 ;  /* 0x00000002070075a7 */ /* 0x000e6400080211ff */
[----:B-1----:R-:W-:Y:S05]  /*0310*/  @P1 BRA `(.L_x_6) ;  /* 0x0000000000081947 */ /* 0x002fea0003800000 */
[----:B------:R-:W1:Y:S02]  /*0320*/  SYNCS.PHASECHK.TRANS64.TRYWAIT P1, [R7+URZ], R2 ;  /* 0x00000002070075a7 */ /* 0x000e6400080211ff */
[----:B-1----:R-:W-:Y:S05]  /*0330*/  @!P1 BRA `(.L_x_7) ;  /* 0x000000c8003c9947 */ /* 0x002fea0003800000 */
.L_x_6:
[C---:B-1----:R-:W-:Y:S01]  /*0340*/  IMAD.SHL.U32 R3, R4.reuse, 0x20, RZ ;  /* 0x0000002004037824 */ /* 0x042fe200078e00ff */
[----:B------:R-:W-:Y:S01]  /*0350*/  PRMT R8, R5, 0x654, R0 ;  /* 0x0000065405087816 */ /* 0x000fe20000000000 */
[----:B------:R-:W-:Y:S01]  /*0360*/  IMAD.MOV.U32 R13, RZ, RZ, 0x1 ;  /* 0x00000001ff0d7424 */ /* 0x000fe200078e00ff */
[----:B------:R1:W-:Y:S01]  /*0370*/  SYNCS.ARRIVE.TRANS64.RED RZ, [R9+URZ], R10 ;  /* 0x0000000a09ff79a7 */ /* 0x0003e200080004ff */
[----:B------:R-:W-:Y:S01]  /*0380*/  VIADD R7, R4, 0x10 ;  /* 0x0000001004077836 */ /* 0x000fe20000000000 */
[----:B------:R2:W-:Y:S02]  /*0390*/  STS [R0], R3 ;  /* 0x0000000300007388 */ /* 0x0005e40000000800 */
[C---:B------:R-:W-:Y:S02]  /*03a0*/  SHF.L.U32 R2, R13.reuse, R4, RZ ;  /* 0x000000040d027219 */ /* 0x040fe400000006ff */
[----:B------:R-:W-:Y:S01]  /*03b0*/  SHF.L.U32 R7, R13, R7, RZ ;  /* 0x000000070d077219 */ /* 0x000fe200000006ff */
[----:B------:R2:W-:Y:S01]  /*03c0*/  STAS [R8.64], R4 ;  /* 0x0000000408007dbd */ /* 0x0005e2000c0008ff */
[----:B-1----:R-:W-:-:S02]  /*03d0*/  MOV R10, 0x50 ;  /* 0x00000050000a7802 */ /* 0x002fc40000000f00 */
[----:B------:R-:W-:Y:S02]  /*03e0*/  LOP3.LUT R2, R7, R2, RZ, 0xfc, !PT ;  /* 0x0000000207027212 */ /* 0x000fe400078efcff */
[----:B------:R-:W-:-:S05]  /*03f0*/  LEA R7, R11, R10, 0x18 ;  /* 0x0000000a0b077211 */ /* 0x000fca00078ec0ff */
[----:B------:R2:W-:Y:S04]  /*0400*/  ATOMS.OR RZ, [R7], R2 ;  /* 0x0000000207ff738c */ /* 0x0005e80003000000 */
[----:B------:R2:W-:Y:S02]  /*0410*/  ATOMS.XOR RZ, [R6], R13 ;  /* 0x0000000d06ff738c */ /* 0x0005e40003800000 */
.L_x_3:
[----:B0-----:R-:W-:Y:S05]  /*0420*/  BSYNC B0 ;  /* 0x0000000000007941 */ /* 0x001fea0003800000 */
.L_x_2:
[----:B------:R-:W-:Y:S05]  /*0430*/  @P0 BRA `(.L_x_8) ;  /* 0x0000000000840947 */ /* 0x000fea0003800000 */
[----:B------:R-:W-:Y:S05]  /*0440*/  WARPSYNC.ALL ;  /* 0x0000000000007948 */ /* 0x000fea0003800000 */
[----:B------:R-:W-:Y:S01]  /*0450*/  NOP ;  /* 0x0000000000007918 */ /* 0x000fe20000000000 */
[----:B------:R-:W-:-:S13]  /*0460*/  ELECT P0, URZ, PT ;  /* 0x0000000000ff782f */ /* 0x000fda0003800000 */
[----:B------:R-:W-:Y:S05]  /*0470*/  @!P0 BRA `(.L_x_8) ;  /* 0x0000000000748947 */ /* 0x000fea0003800000 */
[----:B--2---:R-:W-:Y:S02]  /*0480*/  MOV R2, 0x60 ;  /* 0x0000006000027802 */ /* 0x004fe40000000f00 */
[----:B------:R-:W-:Y:S02]  /*0490*/  MOV R4, 0x58 ;  /* 0x0000005800047802 */ /* 0x000fe40000000f00 */
[C---:B------:R-:W-:Y:S02]  /*04a0*/  LEA R6, R11.reuse, R2, 0x18 ;  /* 0x000000020b067211 */ /* 0x040fe400078ec0ff */
[----:B------:R-:W-:-:S03]  /*04b0*/  LEA R9, R11, R4, 0x18 ;  /* 0x000000040b097211 */ /* 0x000fc600078ec0ff */
[----:B------:R-:W1:Y:S02]  /*04c0*/  LDS R2, [R6] ;  /* 0x0000000006027984 */ /* 0x000e640000000800 */
[----:B-1----:R-:W-:-:S04]  /*04d0*/  IMAD.U32 R2, R2, -0x80000000, RZ ;  /* 0x8000000002027824 */ /* 0x002fc800078e00ff */
[----:B------:R-:W1:Y:S02]  /*04e0*/  SYNCS.PHASECHK.TRANS64.TRYWAIT P0, [R9+URZ], R2 ;  /* 0x00000002090075a7 */ /* 0x000e6400080011ff */
[----:B-1----:R-:W-:Y:S05]  /*04f0*/  @P0 BRA `(.L_x_9) ;  /* 0x0000000000080947 */ /* 0x002fea0003800000 */
[----:B------:R-:W1:Y:S02]  /*0500*/  SYNCS.PHASECHK.TRANS64.TRYWAIT P0, [R9+URZ], R2 ;  /* 0x00000002090075a7 */ /* 0x000e6400080011ff */
[----:B-1----:R-:W-:Y:S05]  /*0510*/  @!P0 BRA `(.L_x_10) ;  /* 0x000000c400dc8947 */ /* 0x002fea0003800000 */
.L_x_9:
[----:B------:R-:W2:Y:S01]  /*0520*/  LDS R2, [R0] ;  /* 0x0000000000027984 */ /* 0x000ea20000000800 */
[----:B------:R-:W-:Y:S01]  /*0530*/  IMAD.MOV.U32 R13, RZ, RZ, 0x1 ;  /* 0x00000001ff0d7424 */ /* 0x000fe200078e00ff */
[----:B------:R-:W-:Y:S01]  /*0540*/  PRMT R5, R5, 0x654, R9 ;  /* 0x0000065405057816 */ /* 0x000fe20000000009 */
[C---:B-12---:R-:W-:Y:S02]  /*0550*/  IMAD.SHL.U32 R3, R2.reuse, 0x20, RZ ;  /* 0x0000002002037824 */ /* 0x046fe400078e00ff */
[----:B------:R-:W-:Y:S01]  /*0560*/  VIADD R4, R2, 0x10 ;  /* 0x0000001002047836 */ /* 0x000fe20000000000 */
[C---:B------:R-:W-:Y:S02]  /*0570*/  SHF.L.U32 R2, R13.reuse, R2, RZ ;  /* 0x000000020d027219 */ /* 0x040fe400000006ff */
[----:B------:R1:W-:Y:S02]  /*0580*/  STS [R0], R3 ;  /* 0x0000000300007388 */ /* 0x0003e40000000800 */
[----:B------:R-:W-:-:S02]  /*0590*/  SHF.L.U32 R7, R13, R4, RZ ;  /* 0x000000040d077219 */ /* 0x000fc400000006ff */
[----:B------:R-:W-:Y:S02]  /*05a0*/  MOV R4, 0x50 ;  /* 0x0000005000047802 */ /* 0x000fe40000000f00 */
[----:B------:R-:W-:Y:S02]  /*05b0*/  LOP3.LUT R2, R7, R2, RZ, 0xfc, !PT ;  /* 0x0000000207027212 */ /* 0x000fe400078efcff */
[----:B------:R-:W-:-:S05]  /*05c0*/  LEA R11, R11, R4, 0x18 ;  /* 0x000000040b0b7211 */ /* 0x000fca00078ec0ff */
[----:B------:R1:W-:Y:S01]  /*05d0*/  ATOMS.OR RZ, [R11], R2 ;  /* 0x000000020bff738c */ /* 0x0003e20003000000 */
[----:B------:R1:W-:Y:S03]  /*05e0*/  SYNCS.ARRIVE.TRANS64.RED.A1T0 RZ, [R5+URZ], RZ ;  /* 0x000000ff05ff79a7 */ /* 0x0003e600081004ff */
[----:B------:R1:W-:Y:S01]  /*05f0*/  ATOMS.XOR RZ, [R6], R13 ;  /* 0x0000000d06ff738c */ /* 0x0003e20003800000 */
[----:B------:R-:W-:Y:S05]  /*0600*/  BRA `(.L_x_8) ;  /* 0x0000000000107947 */ /* 0x000fea0003800000 */
.L_x_1:
[----:B------:R-:W-:Y:S01]  /*0610*/  IMAD.MOV.U32 R3, RZ, RZ, -0x1 ;  /* 0xffffffffff037424 */ /* 0x000fe200078e00ff */
[----:B------:R-:W-:-:S04]  /*0620*/  MOV R2, 0x650 ;  /* 0x0000065000027802 */ /* 0x000fc80000000f00 */
[----:B------:R1:W-:Y:S03]  /*0630*/  STS [R0], R3 ;  /* 0x0000000300007388 */ /* 0x0003e60000000800 */
[----:B01----:R-:W-:Y:S05]  /*0640*/  CALL.REL.NOINC `($__internal_1_$__cuda_sm10x_tcgen05_guardrail_trap_phase_invalid_during_alloc) ;  /* 0x000000c400cc7944 */ /* 0x003fea0003c00000 */
.L_x_8:
[----:B------:R-:W-:Y:S05]  /*0650*/  WARPSYNC.ALL ;  /* 0x0000000000007948 */ /* 0x000fea0003800000 */
[----:B------:R-:W-:Y:S01]  /*0660*/  NOP ;  /* 0x0000000000007918 */ /* 0x000fe20000000000 */
.L_x_0:
[----:B------:R-:W3:Y:S01]  /*0670*/  LDCU.64 UR14, c[0x0][0x398] ;  /* 0x00007300ff0e77ac */ /* 0x000ee20008000a00 */
[----:B------:R-:W4:Y:S01]  /*0680*/  S2R R209, SR_TID.X ;  /* 0x0000000000d17919 */ /* 0x000f220000002100 */
[----:B------:R-:W-:Y:S01]  /*0690*/  S2UR UR52, SR_CgaCtaId ;  /* 0x00000000003479c3 */ /* 0x000fe20000008800 */
[----:B------:R-:W-:Y:S01]  /*06a0*/  PRMT R146, RZ, 0x7610, R146 ;  /* 0x00007610ff927816 */ /* 0x000fe20000000092 */
[----:B------:R-:W5:Y:S01]  /*06b0*/  LDCU UR12, c[0x0][0x3a0] ;  /* 0x00007400ff0c77ac */ /* 0x000f620008000800 */
[----:B------:R-:W1:Y:S01]  /*06c0*/  LDCU.64 UR10, c[0x0][0x3a8] ;  /* 0x00007500ff0a77ac */ /* 0x000e620008000a00 */
[----:B------:R-:W-:Y:S01]  /*06d0*/  UMOV UR13, 0x1 ;  /* 0x00000001000d7882 */ /* 0x000fe20000000000 */
[----:B------:R-:W2:Y:S01]  /*06e0*/  LDCU.128 UR20, c[0x0][0x380] ;  /* 0x00007000ff1477ac */ /* 0x000ea20008000c00 */
[----:B---3--:R-:W-:-:S04]  /*06f0*/  UIADD3 UR4, UPT, UPT, UR15, 0x3f, URZ ;  /* 0x0000003f0f047890 */ /* 0x008fc8000fffe0ff */
[----:B------:R-:W-:Y:S02]  /*0700*/  USHF.R.S32.HI UR5, URZ, 0x1f, UR4 ;  /* 0x0000001fff057899 */ /* 0x000fe40008011404 */
[----:B-----5:R-:W-:Y:S02]  /*0710*/  UIADD3 UR25, UPT, UPT, UR12, 0x7f, URZ ;  /* 0x0000007f0c197890 */ /* 0x020fe4000fffe0ff */
[----:B------:R-:W-:-:S03]  /*0720*/  ULEA.HI UR5, UR5, UR4, URZ, 0x6 ;  /* 0x0000000405057291 */ /* 0x000fc6000f8f30ff */
[----:B------:R-:W-:Y:S01]  /*0730*/  S2UR UR4, SR_CTAID.X ;  /* 0x00000000000479c3 */ /* 0x000fe20000002500 */
[----:B------:R-:W-:Y:S01]  /*0740*/  USHF.R.S32.HI UR5, URZ, 0x6, UR5 ;  /* 0x00000006ff057899 */ /* 0x000fe20008011405 */
[----:B----4-:R-:W-:-:S03]  /*0750*/  SHF.R.U32.HI R105, RZ, 0x6, R209 ;  /* 0x00000006ff697819 */ /* 0x010fc600000116d1 */
[----:B------:R-:W-:Y:S01]  /*0760*/  USHF.L.U32 UR6, UR5, 0x3, URZ ;  /* 0x0000000305067899 */ /* 0x000fe200080006ff */
[----:B------:R-:W-:Y:S02]  /*0770*/  LOP3.LUT R236, R209, 0x7f, RZ, 0xc0, !PT ;  /* 0x0000007fd1ec7812 */ /* 0x000fe400078ec0ff */
[----:B------:R-:W-:Y:S01]  /*0780*/  SGXT.U32 R105, R105, 0x1 ;  /* 0x000000016969781a */ /* 0x000fe20000000000 */
[----:B------:R-:W-:Y:S01]  /*0790*/  BAR.SYNC.DEFER_BLOCKING 0x0 ;  /* 0x0000000000007b1d */ /* 0x000fe20000010000 */
[----:B------:R-:W-:Y:S01]  /*07a0*/  ISETP.NE.U32.AND P2, PT, R236, RZ, PT ;  /* 0x000000ffec00720c */ /* 0x000fe20003f45070 */
[----:B--2---:R-:W-:-:S06]  /*07b0*/  IMAD.U32 R4, RZ, RZ, UR6 ;  /* 0x00000006ff047e24 */ /* 0x004fcc000f8e00ff */
[----:B------:R-:W2:Y:S02]  /*07c0*/  S2UR UR5, SR_CgaSize ;  /* 0x00000000000579c3 */ /* 0x000ea40000008a00 */
[----:B--2---:R-:W-:-:S12]  /*07d0*/  UIMAD UR5, UR5, -0xa0, URZ ;  /* 0xffffff60050578a4 */ /* 0x004fd8000f8e02ff */
[----:B------:R-:W2:Y:S01]  /*07e0*/  LDCU UR5, c[0x0][UR5+0x2b0] ;  /* 0x00005600050577ac */ /* 0x000ea20008000800 */
[-C--:B-1----:R-:W-:Y:S02]  /*07f0*/  IABS R5, R4.reuse ;  /* 0x0000000400057213 */ /* 0x082fe40000000000 */
[----:B------:R-:W-:Y:S02]  /*0800*/  IABS R4, R4 ;  /* 0x0000000400047213 */ /* 0x000fe40000000000 */
[----:B------:R-:W1:Y:S01]  /*0810*/  I2F.RP R0, R5 ;  /* 0x0000000500007306 */ /* 0x000e620000209400 */
[----:B------:R-:W-:Y:S02]  /*0820*/  R2UR UR7, R5 ;  /* 0x00000000050772ca */ /* 0x000fe400000e0000 */
[----:B------:R-:W-:-:S05]  /*0830*/  I2FP.F32.U32 R3, UR4 ;  /* 0x0000000400037c45 */ /* 0x000fca0008201000 */
[----:B--2---:R-:W-:Y:S01]  /*0840*/  FMUL R3, R3, UR5 ;  /* 0x0000000503037c20 */ /* 0x004fe20008400000 */
[----:B-1----:R-:W1:Y:S08]  /*0850*/  MUFU.RCP R0, R0 ;  /* 0x0000000000007308 */ /* 0x002e700000001000 */
[----:B------:R-:W2:Y:S01]  /*0860*/  F2I.U32.TRUNC.NTZ R3, R3 ;  /* 0x0000000300037305 */ /* 0x000ea2000020f000 */
[----:B-1----:R-:W-:-:S07]  /*0870*/  VIADD R2, R0, 0xffffffe ;  /* 0x0ffffffe00027836 */ /* 0x002fce0000000000 */
[----:B------:R-:W1:Y:S01]  /*0880*/  F2I.FTZ.U32.TRUNC.NTZ R2, R2 ;  /* 0x0000000200027305 */ /* 0x000e62000021f000 */
[----:B--2---:R-:W-:-:S04]  /*0890*/  IABS R0, R3 ;  /* 0x0000000300007213 */ /* 0x004fc80000000000 */
[----:B------:R-:W-:Y:S01]  /*08a0*/  R2UR UR8, R0 ;  /* 0x00000000000872ca */ /* 0x000fe200000e0000 */
[----:B------:R-:W-:Y:S01]  /*08b0*/  IMAD.MOV R0, RZ, RZ, -R4 ;  /* 0x000000ffff007224 */ /* 0x000fe200078e0a04 */
[----:B-1----:R-:W-:-:S11]  /*08c0*/  R2UR UR5, R2 ;  /* 0x00000000020572ca */ /* 0x002fd600000e0000 */
[----:B------:R-:W-:Y:S02]  /*08d0*/  IMAD.U32 R7, RZ, RZ, UR8 ;  /* 0x00000008ff077e24 */ /* 0x000fe4000f8e00ff */
[----:B------:R-:W-:-:S04]  /*08e0*/  UIADD3 UR4, UPT, UPT, URZ, -UR5, URZ ;  /* 0x80000005ff047290 */ /* 0x000fc8000fffe0ff */
[----:B------:R-:W-:-:S03]  /*08f0*/  UIMAD UR7, UR4, UR7, URZ ;  /* 0x00000007040772a4 */ /* 0x000fc6000f8e02ff */
[----:B------:R-:W-:Y:S02]  /*0900*/  UMOV UR4, URZ ;  /* 0x000000ff00047c82 */ /* 0x000fe40008000000 */
[----:B------:R-:W-:-:S04]  /*0910*/  UIMAD.WIDE.U32 UR4, UR5, UR7, UR4 ;  /* 0x00000007050472a5 */ /* 0x000fc8000f8e0004 */
[----:B------:R-:W-:-:S06]  /*0920*/  UIMAD.WIDE.U32 UR4, UR5, UR8, URZ ;  /* 0x00000008050472a5 */ /* 0x000fcc000f8e00ff */
[----:B------:R-:W-:Y:S01]  /*0930*/  IMAD R0, R0, UR5, R7 ;  /* 0x0000000500007c24 */ /* 0x000fe2000f8e0207 */
[----:B------:R-:W-:-:S04]  /*0940*/  R2UR UR4, R3 ;  /* 0x00000000030472ca */ /* 0x000fc800000e0000 */
[----:B------:R-:W-:-:S09]  /*0950*/  ISETP.GT.U32.AND P0, PT, R5, R0, PT ;  /* 0x000000000500720c */ /* 0x000fd20003f04070 */
[----:B------:R-:W-:-:S04]  /*0960*/  ULOP3.LUT UR4, UR4, UR6, URZ, 0x3c, !UPT ;  /* 0x0000000604047292 */ /* 0x000fc8000f8e3cff */
[----:B------:R-:W-:Y:S01]  /*0970*/  VOTEU.ANY UP2, P0 ;  /* 0x0000000000ff7886 */ /* 0x000fe20000040100 */
[----:B------:R-:W-:-:S04]  /*0980*/  PLOP3.LUT P0, PT, PT, PT, UP2, 0x80, 0x8 ;  /* 0x000000000008781c */ /* 0x000fc80003f0f028 */
[----:B------:R-:W-:Y:S02]  /*0990*/  @!UP2 UIADD3 UR5, UPT, UPT, UR5, 0x1, URZ ;  /* 0x000000010505a890 */ /* 0x000fe4000fffe0ff */
[----:B------:R-:W-:Y:S02]  /*09a0*/  UISETP.GE.AND UP2, UPT, UR4, URZ, UPT ;  /* 0x000000ff0400728c */ /* 0x000fe4000bf46270 */
[----:B------:R-:W-:-:S05]  /*09b0*/  UIADD3 UR4, UPT, UPT, UR14, 0x7f, URZ ;  /* 0x0000007f0e047890 */ /* 0x000fca000fffe0ff */
[----:B------:R-:W-:-:S05]  /*09c0*/  @!P0 IMAD.IADD R0, R0, 0x1, -R5 ;  /* 0x0000000100008824 */ /* 0x000fca00078e0a05 */
[----:B------:R-:W-:-:S13]  /*09d0*/  ISETP.GE.U32.AND P0, PT, R0, R5, PT ;  /* 0x000000050000720c */ /* 0x000fda0003f06070 */
[----:B------:R-:W-:-:S05]  /*09e0*/  VOTEU.ANY UP1, P0 ;  /* 0x0000000000ff7886 */ /* 0x000fca0000020100 */
[----:B------:R-:W-:Y:S02]  /*09f0*/  @UP1 UIADD3 UR5, UPT, UPT, UR5, 0x1, URZ ;  /* 0x0000000105051890 */ /* 0x000fe4000fffe0ff */
[----:B------:R-:W-:-:S05]  /*0a00*/  UISETP.NE.AND UP1, UPT, UR6, URZ, UPT ;  /* 0x000000ff0600728c */ /* 0x000fca000bf25270 */
[----:B------:R-:W-:Y:S01]  /*0a10*/  UMOV UR7, UR5 ;  /* 0x0000000500077c82 */ /* 0x000fe20008000000 */
[----:B------:R-:W-:Y:S02]  /*0a20*/  USHF.R.S32.HI UR5, URZ, 0x1f, UR4 ;  /* 0x0000001fff057899 */ /* 0x000fe40008011404 */
[----:B------:R-:W-:Y:S02]  /*0a30*/  @!UP2 UIADD3 UR7, UPT, UPT, -UR7, URZ, URZ ;  /* 0x000000ff0707a290 */ /* 0x000fe4000fffe1ff */
[----:B------:R-:W-:Y:S02]  /*0a40*/  ULEA.HI UR5, UR5, UR4, URZ, 0x7 ;  /* 0x0000000405057291 */ /* 0x000fe4000f8f38ff */
[----:B------:R-:W-:-:S04]  /*0a50*/  @!UP1 ULOP3.LUT UR7, URZ, UR6, URZ, 0x33, !UPT ;  /* 0x00000006ff079292 */ /* 0x000fc8000f8e33ff */
[----:B------:R-:W-:Y:S02]  /*0a60*/  USHF.L.U32 UR9, UR7, 0x3, URZ ;  /* 0x0000000307097899 */ /* 0x000fe400080006ff */
[----:B------:R-:W-:Y:S02]  /*0a70*/  IMAD R4, RZ, RZ, -UR7 ;  /* 0x80000007ff047e24 */ /* 0x000fe4000f8e02ff */
[----:B------:R-:W-:Y:S02]  /*0a80*/  ULEA.HI.SX32 UR5, UR5, -UR9, 0x19 ;  /* 0x8000000905057291 */ /* 0x000fe4000f8fcaff */
[----:B------:R-:W-:Y:S02]  /*0a90*/  IMAD R9, R4, UR6, R3 ;  /* 0x0000000604097c24 */ /* 0x000fe4000f8e0203 */
[----:B------:R-:W-:-:S03]  /*0aa0*/  UISETP.LT.AND UP1, UPT, UR5, 0x8, UPT ;  /* 0x000000080500788c */ /* 0x000fc6000bf21270 */
[----:B------:R-:W-:Y:S01]  /*0ab0*/  IABS R3, R9 ;  /* 0x0000000900037213 */ /* 0x000fe20000000000 */
[----:B------:R-:W-:-:S03]  /*0ac0*/  USEL UR8, UR5, 0x8, UP1 ;  /* 0x0000000805087887 */ /* 0x000fc60008800000 */
[----:B------:R-:W-:-:S03]  /*0ad0*/  R2UR UR7, R3 ;  /* 0x00000000030772ca */ /* 0x000fc600000e0000 */
[----:B------:R-:W-:-:S05]  /*0ae0*/  IMAD.U32 R6, RZ, RZ, UR8 ;  /* 0x00000008ff067e24 */ /* 0x000fca000f8e00ff */
[-C--:B------:R-:W-:Y:S02]  /*0af0*/  IABS R5, R6.reuse ;  /* 0x0000000600057213 */ /* 0x080fe40000000000 */
[----:B------:R-:W-:Y:S02]  /*0b00*/  IABS R6, R6 ;  /* 0x0000000600067213 */ /* 0x000fe40000000000 */
[----:B------:R-:W1:Y:S01]  /*0b10*/  I2F.RP R0, R5 ;  /* 0x0000000500007306 */ /* 0x000e620000209400 */
[----:B------:R-:W-:Y:S01]  /*0b20*/  R2UR UR6, R5 ;  /* 0x00000000050672ca */ /* 0x000fe200000e0000 */
[----:B------:R-:W-:-:S06]  /*0b30*/  IMAD.U32 R3, RZ, RZ, UR7 ;  /* 0x00000007ff037e24 */ /* 0x000fcc000f8e00ff */
[----:B-1----:R-:W1:Y:S02]  /*0b40*/  MUFU.RCP R0, R0 ;  /* 0x0000000000007308 */ /* 0x002e640000001000 */
[----:B-1----:R-:W-:Y:S02]  /*0b50*/  VIADD R2, R0, 0xffffffe ;  /* 0x0ffffffe00027836 */ /* 0x002fe40000000000 */
[----:B------:R-:W-:-:S04]  /*0b60*/  IMAD.MOV R0, RZ, RZ, -R6 ;  /* 0x000000ffff007224 */ /* 0x000fc800078e0a06 */
[----:B------:R-:W1:Y:S02]  /*0b70*/  F2I.FTZ.U32.TRUNC.NTZ R2, R2 ;  /* 0x0000000200027305 */ /* 0x000e64000021f000 */
[----:B-1----:R-:W-:Y:S01]  /*0b80*/  R2UR UR5, R2 ;  /* 0x00000000020572ca */ /* 0x002fe200000e0000 */
[----:B------:R-:W-:-:S05]  /*0b90*/  IMAD.U32 R2, RZ, RZ, UR15 ;  /* 0x0000000fff027e24 */ /* 0x000fca000f8e00ff */
[----:B------:R-:W-:Y:S01]  /*0ba0*/  IABS R143, R2 ;  /* 0x00000002008f7213 */ /* 0x000fe20000000000 */
[----:B------:R-:W-:-:S05]  /*0bb0*/  IMAD.U32 R2, RZ, RZ, UR14 ;  /* 0x0000000eff027e24 */ /* 0x000fca000f8e00ff */
[----:B------:R-:W-:Y:S01]  /*0bc0*/  IABS R7, R2 ;  /* 0x0000000200077213 */ /* 0x000fe20000000000 */
[----:B------:R-:W-:-:S03]  /*0bd0*/  UIADD3 UR4, UPT, UPT, URZ, -UR5, URZ ;  /* 0x80000005ff047290 */ /* 0x000fc6000fffe0ff */
[----:B------:R-:W1:Y:S01]  /*0be0*/  I2F.RP R2, R7 ;  /* 0x0000000700027306 */ /* 0x000e620000209400 */
[----:B------:R-:W-:-:S03]  /*0bf0*/  UIMAD UR6, UR4, UR6, URZ ;  /* 0x00000006040672a4 */ /* 0x000fc6000f8e02ff */
[----:B------:R-:W-:Y:S02]  /*0c00*/  UMOV UR4, URZ ;  /* 0x000000ff00047c82 */ /* 0x000fe40008000000 */
[----:B------:R-:W-:-:S04]  /*0c10*/  UIMAD.WIDE.U32 UR4, UR5, UR6, UR4 ;  /* 0x00000006050472a5 */ /* 0x000fc8000f8e0004 */
[----:B------:R-:W-:-:S03]  /*0c20*/  UIMAD.WIDE.U32 UR4, UR5, UR7, URZ ;  /* 0x00000007050472a5 */ /* 0x000fc6000f8e00ff */
[----:B------:R-:W-:Y:S01]  /*0c30*/  UMOV UR7, 0x400 ;  /* 0x0000040000077882 */ /* 0x000fe20000000000 */
[----:B-1----:R-:W-:Y:S02]  /*0c40*/  MUFU.RCP R2, R2 ;  /* 0x0000000200027308 */ /* 0x002fe40000001000 */
[----:B------:R-:W-:Y:S01]  /*0c50*/  IMAD R0, R0, UR5, R3 ;  /* 0x0000000500007c24 */ /* 0x000fe2000f8e0203 */
[----:B------:R-:W-:Y:S01]  /*0c60*/  R2UR UR4, R9 ;  /* 0x00000000090472ca */ /* 0x000fe200000e0000 */
[----:B------:R-:W-:-:S03]  /*0c70*/  ULEA UR7, UR52, UR7, 0x18 ;  /* 0x0000000734077291 */ /* 0x000fc6000f8ec0ff */
[----:B------:R-:W-:Y:S01]  /*0c80*/  ISETP.GT.U32.AND P0, PT, R5, R0, PT ;  /* 0x000000000500720c */ /* 0x000fe20003f04070 */
[----:B------:R-:W1:Y:S08]  /*0c90*/  I2F.RP R3, R143 ;  /* 0x0000008f00037306 */ /* 0x000e700000209400 */
[----:B------:R-:W-:-:S04]  /*0ca0*/  ULOP3.LUT UR4, UR4, UR8, URZ, 0x3c, !UPT ;  /* 0x0000000804047292 */ /* 0x000fc8000f8e3cff */
[----:B------:R-:W-:Y:S01]  /*0cb0*/  VOTEU.ANY UP2, P0 ;  /* 0x0000000000ff7886 */ /* 0x000fe20000040100 */
[----:B------:R-:W-:Y:S01]  /*0cc0*/  PLOP3.LUT P0, PT, PT, PT, UP2, 0x80, 0x8 ;  /* 0x000000000008781c */ /* 0x000fe20003f0f028 */
[----:B-1----:R-:W1:Y:S03]  /*0cd0*/  MUFU.RCP R3, R3 ;  /* 0x0000000300037308 */ /* 0x002e660000001000 */
[----:B------:R-:W-:Y:S02]  /*0ce0*/  @!UP2 UIADD3 UR5, UPT, UPT, UR5, 0x1, URZ ;  /* 0x000000010505a890 */ /* 0x000fe4000fffe0ff */
[----:B------:R-:W-:Y:S02]  /*0cf0*/  UISETP.GE.AND UP2, UPT, UR4, URZ, UPT ;  /* 0x000000ff0400728c */ /* 0x000fe4000bf46270 */
[----:B------:R-:W-:-:S05]  /*0d00*/  ULOP3.LUT UR4, UR52, 0x1, URZ, 0xc0, !UPT ;  /* 0x0000000134047892 */ /* 0x000fca000f8ec0ff */
[----:B------:R-:W-:-:S05]  /*0d10*/  @!P0 IMAD.IADD R0, R0, 0x1, -R5 ;  /* 0x0000000100008824 */ /* 0x000fca00078e0a05 */
[----:B------:R-:W-:Y:S01]  /*0d20*/  ISETP.GE.U32.AND P0, PT, R0, R5, PT ;  /* 0x000000050000720c */ /* 0x000fe20003f06070 */
[----:B------:R-:W-:Y:S01]  /*0d30*/  IMAD.U32 R5, RZ, RZ, UR4 ;  /* 0x00000004ff057e24 */ /* 0x000fe2000f8e00ff */
[----:B------:R-:W-:Y:S01]  /*0d40*/  SHF.R.U32.HI R0, RZ, 0x5, R209 ;  /* 0x00000005ff007819 */ /* 0x000fe200000116d1 */
[----:B-1----:R-:W-:Y:S02]  /*0d50*/  VIADD R106, R3, 0xffffffe ;  /* 0x0ffffffe036a7836 */ /* 0x002fe40000000000 */
[----:B------:R-:W-:Y:S01]  /*0d60*/  VIADD R3, R2, 0xffffffe ;  /* 0x0ffffffe02037836 */ /* 0x000fe20000000000 */
[----:B------:R-:W-:Y:S01]  /*0d70*/  R2UR UR16, R0 ;  /* 0x00000000001072ca */ /* 0x000fe200000e0000 */
[----:B------:R1:W2:Y:S01]  /*0d80*/  F2I.FTZ.U32.TRUNC.NTZ R107, R106 ;  /* 0x0000006a006b7305 */ /* 0x0002a2000021f000 */
[----:B------:R-:W-:-:S05]  /*0d90*/  LOP3.LUT R2, R209, 0x3f, RZ, 0xc0, !PT ;  /* 0x0000003fd1027812 */ /* 0x000fca00078ec0ff */
[----:B------:R-:W-:Y:S01]  /*0da0*/  VOTEU.ANY UP1, P0 ;  /* 0x0000000000ff7886 */ /* 0x000fe20000020100 */
[----:B------:R-:W-:Y:S01]  /*0db0*/  IMAD R5, R5, 0x40, R2 ;  /* 0x0000004005057824 */ /* 0x000fe200078e0202 */
[----:B------:R-:W3:Y:S01]  /*0dc0*/  F2I.FTZ.U32.TRUNC.NTZ R3, R3 ;  /* 0x0000000300037305 */ /* 0x000ee2000021f000 */
[----:B-1----:R-:W-:Y:S02]  /*0dd0*/  IMAD.MOV.U32 R106, RZ, RZ, RZ ;  /* 0x000000ffff6a7224 */ /* 0x002fe400078e00ff */
[----:B------:R-:W-:Y:S02]  /*0de0*/  @UP1 UIADD3 UR5, UPT, UPT, UR5, 0x1, URZ ;  /* 0x0000000105051890 */ /* 0x000fe4000fffe0ff */
[----:B------:R-:W-:Y:S02]  /*0df0*/  UISETP.NE.AND UP1, UPT, UR8, URZ, UPT ;  /* 0x000000ff0800728c */ /* 0x000fe4000bf25270 */
[----:B------:R-:W-:Y:S01]  /*0e00*/  @!UP2 UIADD3 UR5, UPT, UPT, -UR5, URZ, URZ ;  /* 0x000000ff0505a290 */ /* 0x000fe2000fffe1ff */
[----:B--2---:R-:W-:-:S02]  /*0e10*/  IMAD.MOV R4, RZ, RZ, -R107 ;  /* 0x000000ffff047224 */ /* 0x004fc400078e0a6b */
[----:B---3--:R-:W-:-:S06]  /*0e20*/  IMAD.MOV R6, RZ, RZ, -R3 ;  /* 0x000000ffff067224 */ /* 0x008fcc00078e0a03 */
[----:B------:R-:W-:Y:S02]  /*0e30*/  @!UP1 ULOP3.LUT UR5, URZ, UR8, URZ, 0x33, !UPT ;  /* 0x00000008ff059292 */ /* 0x000fe4000f8e33ff */
[----:B------:R-:W-:Y:S02]  /*0e40*/  UISETP.GT.AND UP1, UPT, UR25, 0x7f, UPT ;  /* 0x0000007f1900788c */ /* 0x000fe4000bf24270 */
[----:B------:R-:W-:Y:S02]  /*0e50*/  USHF.L.U32 UR6, UR5, 0x6, URZ ;  /* 0x0000000605067899 */ /* 0x000fe400080006ff */
[----:B------:R-:W-:Y:S01]  /*0e60*/  IMAD R0, RZ, RZ, -UR5 ;  /* 0x80000005ff007e24 */ /* 0x000fe2000f8e02ff */
[----:B------:R-:W-:Y:S01]  /*0e70*/  USHF.L.U32 UR5, UR16, 0x15, URZ ;  /* 0x0000001510057899 */ /* 0x000fe200080006ff */
[----:B------:R-:W-:Y:S01]  /*0e80*/  PLOP3.LUT P0, PT, PT, PT, UP1, 0x80, 0x8 ;  /* 0x000000000008781c */ /* 0x000fe20003f0f018 */
[----:B------:R-:W-:Y:S01]  /*0e90*/  ULEA UR4, UR4, UR6, 0x5 ;  /* 0x0000000604047291 */ /* 0x000fe2000f8e28ff */
[----:B------:R-:W-:Y:S01]  /*0ea0*/  IMAD R0, R0, UR8, R9 ;  /* 0x0000000800007c24 */ /* 0x000fe2000f8e0209 */
[----:B------:R-:W-:Y:S01]  /*0eb0*/  ULOP3.LUT UR5, UR5, 0x600000, URZ, 0xc0, !UPT ;  /* 0x0060000005057892 */ /* 0x000fe2000f8ec0ff */
[----:B------:R-:W-:Y:S01]  /*0ec0*/  IMAD R9, R4, R143, RZ ;  /* 0x0000008f04097224 */ /* 0x000fe200078e02ff */
[----:B------:R-:W-:Y:S01]  /*0ed0*/  SHF.R.U32.HI R4, RZ, 0x6, R209 ;  /* 0x00000006ff047819 */ /* 0x000fe200000116d1 */
[----:B------:R-:W-:Y:S01]  /*0ee0*/  VIADD R0, R0, UR9 ;  /* 0x0000000900007c36 */ /* 0x000fe20008000000 */
[----:B------:R-:W-:-:S02]  /*0ef0*/  UIADD3 UR17, UPT, UPT, UR4, 0x1, URZ ;  /* 0x0000000104117890 */ /* 0x000fc4000fffe0ff */
[----:B------:R-:W-:Y:S01]  /*0f00*/  IMAD.U32 R2, RZ, RZ, UR4 ;  /* 0x00000004ff027e24 */ /* 0x000fe2000f8e00ff */
[----:B------:R-:W-:Y:S01]  /*0f10*/  UIADD3 UR28, UPT, UPT, UR4, 0x2, URZ ;  /* 0x00000002041c7890 */ /* 0x000fe2000fffe0ff */
[----:B------:R-:W-:Y:S01]  /*0f20*/  IMAD.HI.U32 R106, R107, R9, R106 ;  /* 0x000000096b6a7227 */ /* 0x000fe200078e006a */
[----:B------:R-:W-:Y:S01]  /*0f30*/  SGXT.U32 R4, R4, 0x1 ;  /* 0x000000010404781a */ /* 0x000fe20000000000 */
[----:B------:R-:W-:Y:S01]  /*0f40*/  UIADD3 UR29, UPT, UPT, UR4, 0x3, URZ ;  /* 0x00000003041d7890 */ /* 0x000fe2000fffe0ff */
[----:B------:R-:W-:Y:S01]  /*0f50*/  IABS R142, R2 ;  /* 0x00000002008e7213 */ /* 0x000fe20000000000 */
[----:B------:R-:W-:Y:S01]  /*0f60*/  IMAD R10, R0, 0x80, R5 ;  /* 0x00000080000a7824 */ /* 0x000fe200078e0205 */
[----:B------:R-:W-:Y:S01]  /*0f70*/  ISETP.LT.AND P0, PT, R4, UR12, P0 ;  /* 0x0000000c04007c0c */ /* 0x000fe20008701270 */
[----:B------:R-:W-:Y:S01]  /*0f80*/  IMAD R5, R6, R7, RZ ;  /* 0x0000000706057224 */ /* 0x000fe200078e02ff */
[----:B------:R-:W-:Y:S01]  /*0f90*/  UIADD3 UR30, UPT, UPT, UR4, 0x4, URZ ;  /* 0x00000004041e7890 */ /* 0x000fe2000fffe0ff */
[----:B------:R-:W-:Y:S01]  /*0fa0*/  IMAD.MOV.U32 R2, RZ, RZ, RZ ;  /* 0x000000ffff027224 */ /* 0x000fe200078e00ff */
[----:B------:R-:W-:Y:S01]  /*0fb0*/  UIADD3 UR31, UPT, UPT, UR4, 0x5, URZ ;  /* 0x00000005041f7890 */ /* 0x000fe2000fffe0ff */
[----:B------:R-:W-:Y:S01]  /*0fc0*/  IMAD.HI.U32 R0, R106, R142, RZ ;  /* 0x0000008e6a007227 */ /* 0x000fe200078e00ff */
[----:B------:R-:W-:Y:S01]  /*0fd0*/  UIADD3 UR32, UPT, UPT, UR4, 0x6, URZ ;  /* 0x0000000604207890 */ /* 0x000fe2000fffe0ff */
[----:B------:R-:W-:Y:S01]  /*0fe0*/  STL [R1+0x1c], R10 ;  /* 0x00001c0a01007387 */ /* 0x000fe20000100800 */
[----:B------:R-:W-:Y:S01]  /*0ff0*/  UIADD3 UR33, UPT, UPT, UR4, 0x7, URZ ;  /* 0x0000000704217890 */ /* 0x000fe2000fffe0ff */
[----:B------:R-:W-:Y:S01]  /*1000*/  IMAD.HI.U32 R2, R3, R5, R2 ;  /* 0x0000000503027227 */ /* 0x000fe200078e0002 */
[----:B------:R-:W-:Y:S01]  /*1010*/  IABS R3, R10 ;  /* 0x0000000a00037213 */ /* 0x000fe20000000000 */
[----:B------:R-:W-:Y:S01]  /*1020*/  UIADD3 UR34, UPT, UPT, UR4, 0x8, URZ ;  /* 0x0000000804227890 */ /* 0x000fe2000fffe0ff */
[----:B------:R-:W-:Y:S01]  /*1030*/  ISETP.GE.AND P3, PT, R10, RZ, PT ;  /* 0x000000ff0a00720c */ /* 0x000fe20003f66270 */
[----:B------:R-:W-:Y:S01]  /*1040*/  IMAD.U32 R5, RZ, RZ, UR17 ;  /* 0x00000011ff057e24 */ /* 0x000fe2000f8e00ff */
[----:B------:R-:W-:Y:S01]  /*1050*/  UIADD3 UR38, UPT, UPT, UR4, 0xc, URZ ;  /* 0x0000000c04267890 */ /* 0x000fe2000fffe0ff */
[----:B------:R-:W-:Y:S01]  /*1060*/  IMAD.U32 R4, RZ, RZ, UR28 ;  /* 0x0000001cff047e24 */ /* 0x000fe2000f8e00ff */
[----:B------:R-:W-:Y:S01]  /*1070*/  UIADD3 UR36, UPT, UPT, UR4, 0xa, URZ ;  /* 0x0000000a04247890 */ /* 0x000fe2000fffe0ff */
[----:B------:R-:W-:Y:S01]  /*1080*/  IMAD.MOV R0, RZ, RZ, -R0 ;  /* 0x000000ffff007224 */ /* 0x000fe200078e0a00 */
[----:B------:R-:W-:Y:S01]  /*1090*/  IABS R141, R5 ;  /* 0x00000005008d7213 */ /* 0x000fe20000000000 */
[----:B------:R-:W-:Y:S01]  /*10a0*/  IMAD.HI.U32 R2, R2, R3, RZ ;  /* 0x0000000302027227 */ /* 0x000fe200078e00ff */
[----:B------:R-:W-:Y:S01]  /*10b0*/  IABS R140, R4 ;  /* 0x00000004008c7213 */ /* 0x000fe20000000000 */
[----:B------:R-:W-:-:S02]  /*10c0*/  UIADD3 UR35, UPT, UPT, UR4, 0x9, URZ ;  /* 0x0000000904237890 */ /* 0x000fc4000fffe0ff */
[----:B------:R-:W-:Y:S01]  /*10d0*/  IMAD R142, R143, R0, R142 ;  /* 0x000000008f8e7224 */ /* 0x000fe200078e028e */
[----:B------:R-:W-:Y:S01]  /*10e0*/  UIADD3 UR37, UPT, UPT, UR4, 0xb, URZ ;  /* 0x0000000b04257890 */ /* 0x000fe2000fffe0ff */
[----:B------:R-:W-:Y:S01]  /*10f0*/  IMAD.MOV R0, RZ, RZ, -R2 ;  /* 0x000000ffff007224 */ /* 0x000fe200078e0a02 */
[----:B------:R-:W-:Y:S01]  /*1100*/  UIADD3 UR39, UPT, UPT, UR4, 0xd, URZ ;  /* 0x0000000d04277890 */ /* 0x000fe2000fffe0ff */
[----:B------:R-:W-:Y:S01]  /*1110*/  IMAD.U32 R4, RZ, RZ, UR29 ;  /* 0x0000001dff047e24 */ /* 0x000fe2000f8e00ff */
[----:B------:R-:W-:Y:S01]  /*1120*/  UIADD3 UR40, UPT, UPT, UR4, 0xe, URZ ;  /* 0x0000000e04287890 */ /* 0x000fe2000fffe0ff */
[C---:B------:R-:W-:Y:S01]  /*1130*/  IMAD.HI.U32 R2, R106.reuse, R141, RZ ;  /* 0x0000008d6a027227 */ /* 0x040fe200078e00ff */
[----:B------:R-:W-:Y:S02]  /*1140*/  UIADD3 UR42, UPT, UPT, UR4, 0x10, URZ ;  /* 0x00000010042a7890 */ /* 0x000fe4000fffe0ff */
[----:B------:R-:W-:Y:S01]  /*1150*/  IABS R139, R4 ;  /* 0x00000004008b7213 */ /* 0x000fe20000000000 */
[C---:B------:R-:W-:Y:S01]  /*1160*/  IMAD R0, R7.reuse, R0, R3 ;  /* 0x0000000007007224 */ /* 0x040fe200078e0203 */
[----:B------:R-:W-:Y:S01]  /*1170*/  UIADD3 UR41, UPT, UPT, UR4, 0xf, URZ ;  /* 0x0000000f04297890 */ /* 0x000fe2000fffe0ff */
[----:B------:R-:W-:Y:S01]  /*1180*/  IMAD.U32 R3, RZ, RZ, UR30 ;  /* 0x0000001eff037e24 */ /* 0x000fe2000f8e00ff */
[----:B------:R-:W-:Y:S01]  /*1190*/  UIADD3 UR43, UPT, UPT, UR4, 0x11, URZ ;  /* 0x00000011042b7890 */ /* 0x000fe2000fffe0ff */
[----:B------:R-:W-:Y:S01]  /*11a0*/  IMAD.MOV R4, RZ, RZ, -R2 ;  /* 0x000000ffff047224 */ /* 0x000fe200078e0a02 */
[----:B------:R-:W-:Y:S01]  /*11b0*/  ISETP.GT.U32.AND P1, PT, R7, R0, PT ;  /* 0x000000000700720c */ /* 0x000fe20003f24070 */
[----:B------:R-:W-:Y:S01]  /*11c0*/  IMAD.HI.U32 R2, R106, R140, RZ ;  /* 0x0000008c6a027227 */ /* 0x000fe200078e00ff */
[----:B------:R-:W-:Y:S01]  /*11d0*/  IABS R138, R3 ;  /* 0x00000003008a7213 */ /* 0x000fe20000000000 */
[----:B------:R-:W1:Y:S02]  /*11e0*/  LDCU UR9, c[0x0][0x3a4] ;  /* 0x00007480ff0977ac */ /* 0x000e640008000800 */
[----:B------:R-:W-:-:S02]  /*11f0*/  IMAD.MOV R3, RZ, RZ, -R2 ;  /* 0x000000ffff037224 */ /* 0x000fc400078e0a02 */
[----:B------:R-:W-:-:S04]  /*1200*/  IMAD.HI.U32 R2, R106, R139, RZ ;  /* 0x0000008b6a027227 */ /* 0x000fc800078e00ff */
[----:B------:R-:W-:Y:S02]  /*1210*/  IMAD.U32 R5, RZ, RZ, UR31 ;  /* 0x0000001fff057e24 */ /* 0x000fe4000f8e00ff */
[----:B------:R-:W-:Y:S02]  /*1220*/  IMAD R141, R143, R4, R141 ;  /* 0x000000048f8d7224 */ /* 0x000fe400078e028d */
[----:B------:R-:W-:Y:S01]  /*1230*/  IMAD.MOV R4, RZ, RZ, -R2 ;  /* 0x000000ffff047224 */ /* 0x000fe200078e0a02 */
[----:B------:R-:W-:Y:S01]  /*1240*/  IABS R137, R5 ;  /* 0x0000000500897213 */ /* 0x000fe20000000000 */
[----:B------:R-:W-:-:S04]  /*1250*/  IMAD.HI.U32 R2, R106, R138, RZ ;  /* 0x0000008a6a027227 */ /* 0x000fc800078e00ff */
[----:B------:R-:W-:Y:S02]  /*1260*/  IMAD R139, R143, R4, R139 ;  /* 0x000000048f8b7224 */ /* 0x000fe400078e028b */
[----:B------:R-:W-:Y:S02]  /*1270*/  IMAD.U32 R6, RZ, RZ, UR32 ;  /* 0x00000020ff067e24 */ /* 0x000fe4000f8e00ff */
[----:B------:R-:W-:Y:S02]  /*1280*/  IMAD.MOV R4, RZ, RZ, -R2 ;  /* 0x000000ffff047224 */ /* 0x000fe400078e0a02 */
[----:B------:R-:W-:Y:S01]  /*1290*/  IMAD.U32 R5, RZ, RZ, UR33 ;  /* 0x00000021ff057e24 */ /* 0x000fe2000f8e00ff */
[----:B------:R-:W-:Y:S01]  /*12a0*/  IABS R136, R6 ;  /* 0x0000000600887213 */ /* 0x000fe20000000000 */
[----:B------:R-:W-:-:S03]  /*12b0*/  IMAD.HI.U32 R2, R106, R137, RZ ;  /* 0x000000896a027227 */ /* 0x000fc600078e00ff */
[----:B------:R-:W-:Y:S01]  /*12c0*/  IABS R135, R5 ;  /* 0x0000000500877213 */ /* 0x000fe20000000000 */
[C---:B------:R-:W-:Y:S02]  /*12d0*/  IMAD R138, R143.reuse, R4, R138 ;  /* 0x000000048f8a7224 */ /* 0x040fe400078e028a */
[----:B------:R-:W-:Y:S02]  /*12e0*/  IMAD.MOV R2, RZ, RZ, -R2 ;  /* 0x000000ffff027224 */ /* 0x000fe400078e0a02 */
[----:B------:R-:W-:Y:S02]  /*12f0*/  IMAD.U32 R4, RZ, RZ, UR34 ;  /* 0x00000022ff047e24 */ /* 0x000fe4000f8e00ff */
[----:B------:R-:W-:Y:S02]  /*1300*/  IMAD.U32 R8, RZ, RZ, UR38 ;  /* 0x00000026ff087e24 */ /* 0x000fe4000f8e00ff */
[C---:B------:R-:W-:Y:S01]  /*1310*/  IMAD R140, R143.reuse, R3, R140 ;  /* 0x000000038f8c7224 */ /* 0x040fe200078e028c */
[----:B------:R-:W-:Y:S01]  /*1320*/  IABS R134, R4 ;  /* 0x0000000400867213 */ /* 0x000fe20000000000 */
[----:B------:R-:W-:Y:S01]  /*1330*/  IMAD R137, R143, R2, R137 ;  /* 0x000000028f897224 */ /* 0x000fe200078e0289 */
[----:B------:R-:W-:Y:S01]  /*1340*/  IABS R130, R8 ;  /* 0x0000000800827213 */ /* 0x000fe20000000000 */
[C---:B------:R-:W-:Y:S01]  /*1350*/  IMAD.HI.U32 R3, R106.reuse, R136, RZ ;  /* 0x000000886a037227 */ /* 0x040fe200078e00ff */
[----:B------:R-:W2:Y:S03]  /*1360*/  LDS R8, [UR7] ;  /* 0x00000007ff087984 */ /* 0x000ea60008000800 */
[----:B------:R-:W-:-:S04]  /*1370*/  IMAD.HI.U32 R2, R106, R135, RZ ;  /* 0x000000876a027227 */ /* 0x000fc800078e00ff */
[----:B------:R-:W-:Y:S02]  /*1380*/  IMAD.U32 R5, RZ, RZ, UR36 ;  /* 0x00000024ff057e24 */ /* 0x000fe4000f8e00ff */
[----:B------:R-:W-:Y:S02]  /*1390*/  IMAD.MOV R3, RZ, RZ, -R3 ;  /* 0x000000ffff037224 */ /* 0x000fe400078e0a03 */
[----:B------:R-:W-:Y:S01]  /*13a0*/  IMAD.MOV R4, RZ, RZ, -R2 ;  /* 0x000000ffff047224 */ /* 0x000fe200078e0a02 */
[----:B------:R-:W-:Y:S01]  /*13b0*/  IABS R132, R5 ;  /* 0x0000000500847213 */ /* 0x000fe20000000000 */
[----:B------:R-:W-:-:S04]  /*13c0*/  IMAD.HI.U32 R2, R106, R134, RZ ;  /* 0x000000866a027227 */ /* 0x000fc800078e00ff */
[C---:B------:R-:W-:Y:S02]  /*13d0*/  IMAD R136, R143.reuse, R3, R136 ;  /* 0x000000038f887224 */ /* 0x040fe400078e0288 */
[----:B------:R-:W-:Y:S02]  /*13e0*/  IMAD R135, R143, R4, R135 ;  /* 0x000000048f877224 */ /* 0x000fe400078e0287 */
[----:B------:R-:W-:Y:S02]  /*13f0*/  IMAD.U32 R3, RZ, RZ, UR35 ;  /* 0x00000023ff037e24 */ /* 0x000fe4000f8e00ff */
[----:B------:R-:W-:Y:S02]  /*1400*/  IMAD.MOV R4, RZ, RZ, -R2 ;  /* 0x000000ffff047224 */ /* 0x000fe400078e0a02 */
[----:B------:R-:W-:Y:S01]  /*1410*/  IMAD.U32 R5, RZ, RZ, UR37 ;  /* 0x00000025ff057e24 */ /* 0x000fe2000f8e00ff */
[----:B------:R-:W-:Y:S01]  /*1420*/  IABS R133, R3 ;  /* 0x0000000300857213 */ /* 0x000fe20000000000 */
[----:B------:R-:W-:-:S03]  /*1430*/  IMAD.HI.U32 R2, R106, R132, RZ ;  /* 0x000000846a027227 */ /* 0x000fc600078e00ff */
[----:B------:R-:W-:Y:S01]  /*1440*/  IABS R131, R5 ;  /* 0x0000000500837213 */ /* 0x000fe20000000000 */
[----:B------:R-:W-:Y:S02]  /*1450*/  IMAD.MOV R2, RZ, RZ, -R2 ;  /* 0x000000ffff027224 */ /* 0x000fe400078e0a02 */
[----:B------:R-:W-:-:S04]  /*1460*/  IMAD.HI.U32 R3, R106, R133, RZ ;  /* 0x000000856a037227 */ /* 0x000fc800078e00ff */
[----:B------:R-:W-:Y:S02]  /*1470*/  IMAD R132, R143, R2, R132 ;  /* 0x000000028f847224 */ /* 0x000fe400078e0284 */
[----:B------:R-:W-:Y:S01]  /*1480*/  IMAD.HI.U32 R2, R106, R131, RZ ;  /* 0x000000836a027227 */ /* 0x000fe200078e00ff */
[----:B--2---:R-:W-:-:S03]  /*1490*/  R2UR UR24, R8 ;  /* 0x00000000081872ca */ /* 0x004fc600000e0000 */
[----:B------:R-:W-:Y:S02]  /*14a0*/  @!P1 IMAD.IADD R0, R0, 0x1, -R7 ;  /* 0x0000000100009824 */ /* 0x000fe400078e0a07 */
[----:B------:R-:W-:Y:S02]  /*14b0*/  IMAD.MOV R6, RZ, RZ, -R3 ;  /* 0x000000ffff067224 */ /* 0x000fe400078e0a03 */
[----:B------:R-:W-:Y:S01]  /*14c0*/  IMAD.MOV R2, RZ, RZ, -R2 ;  /* 0x000000ffff027224 */ /* 0x000fe200078e0a02 */
[----:B------:R-:W-:Y:S01]  /*14d0*/  BAR.SYNC.DEFER_BLOCKING 0x0 ;  /* 0x0000000000007b1d */ /* 0x000fe20000010000 */
[----:B------:R-:W-:Y:S01]  /*14e0*/  IMAD.HI.U32 R3, R106, R130, RZ ;  /* 0x000000826a037227 */ /* 0x000fe200078e00ff */
[----:B------:R-:W-:-:S03]  /*14f0*/  ISETP.GT.U32.AND P1, PT, R7, R0, PT ;  /* 0x000000000700720c */ /* 0x000fc60003f24070 */
[C---:B------:R-:W-:Y:S02]  /*1500*/  IMAD R131, R143.reuse, R2, R131 ;  /* 0x000000028f837224 */ /* 0x040fe400078e0283 */
[----:B------:R-:W-:Y:S02]  /*1510*/  IMAD.MOV R3, RZ, RZ, -R3 ;  /* 0x000000ffff037224 */ /* 0x000fe400078e0a03 */
[----:B------:R-:W-:Y:S02]  /*1520*/  IMAD.U32 R2, RZ, RZ, UR39 ;  /* 0x00000027ff027e24 */ /* 0x000fe4000f8e00ff */
[C---:B------:R-:W-:Y:S02]  /*1530*/  IMAD R130, R143.reuse, R3, R130 ;  /* 0x000000038f827224 */ /* 0x040fe400078e0282 */
[C---:B------:R-:W-:Y:S01]  /*1540*/  IMAD R134, R143.reuse, R4, R134 ;  /* 0x000000048f867224 */ /* 0x040fe200078e0286 */
[----:B------:R-:W-:Y:S01]  /*1550*/  IABS R129, R2 ;  /* 0x0000000200817213 */ /* 0x000fe20000000000 */
[----:B------:R-:W-:-:S02]  /*1560*/  IMAD R133, R143, R6, R133 ;  /* 0x000000068f857224 */ /* 0x000fc400078e0285 */
[----:B------:R-:W-:Y:S02]  /*1570*/  IMAD.U32 R3, RZ, RZ, UR40 ;  /* 0x00000028ff037e24 */ /* 0x000fe4000f8e00ff */
[----:B------:R-:W-:Y:S02]  /*1580*/  IMAD.U32 R5, RZ, RZ, UR42 ;  /* 0x0000002aff057e24 */ /* 0x000fe4000f8e00ff */
[----:B------:R-:W-:Y:S01]  /*1590*/  IMAD.U32 R4, RZ, RZ, UR41 ;  /* 0x00000029ff047e24 */ /* 0x000fe2000f8e00ff */
[----:B------:R-:W-:Y:S01]  /*15a0*/  IABS R128, R3 ;  /* 0x0000000300807213 */ /* 0x000fe20000000000 */
[----:B------:R-:W-:Y:S01]  /*15b0*/  IMAD.U32 R6, RZ, RZ, UR43 ;  /* 0x0000002bff067e24 */ /* 0x000fe2000f8e00ff */
[----:B------:R-:W-:Y:S01]  /*15c0*/  IABS R108, R5 ;  /* 0x00000005006c7213 */ /* 0x000fe20000000000 */
[----:B------:R-:W-:Y:S01]  /*15d0*/  IMAD.HI.U32 R2, R106, R129, RZ ;  /* 0x000000816a027227 */ /* 0x000fe200078e00ff */
[----:B------:R-:W-:Y:S02]  /*15e0*/  IABS R127, R4 ;  /* 0x00000004007f7213 */ /* 0x000fe40000000000 */
[----:B------:R-:W-:Y:S01]  /*15f0*/  IABS R107, R6 ;  /* 0x00000006006b7213 */ /* 0x000fe20000000000 */
[----:B------:R-:W-:Y:S01]  /*1600*/  @!P1 IMAD.IADD R0, R0, 0x1, -R7 ;  /* 0x0000000100009824 */ /* 0x000fe200078e0a07 */
[----:B------:R-:W-:Y:S01]  /*1610*/  ISETP.NE.AND P1, PT, RZ, UR14, PT ;  /* 0x0000000eff007c0c */ /* 0x000fe2000bf25270 */
[----:B------:R-:W-:-:S02]  /*1620*/  IMAD.MOV R6, RZ, RZ, -R2 ;  /* 0x000000ffff067224 */ /* 0x000fc400078e0a02 */
[----:B------:R-:W-:-:S04]  /*1630*/  IMAD.HI.U32 R3, R106, R128, RZ ;  /* 0x000000806a037227 */ /* 0x000fc800078e00ff */
[----:B------:R-:W-:-:S04]  /*1640*/  IMAD.HI.U32 R2, R106, R108, RZ ;  /* 0x0000006c6a027227 */ /* 0x000fc800078e00ff */
[----:B------:R-:W-:-:S04]  /*1650*/  IMAD.HI.U32 R4, R106, R127, RZ ;  /* 0x0000007f6a047227 */ /* 0x000fc800078e00ff */
[----:B------:R-:W-:-:S04]  /*1660*/  IMAD.HI.U32 R5, R106, R107, RZ ;  /* 0x0000006b6a057227 */ /* 0x000fc800078e00ff */
[----:B------:R-:W-:Y:S02]  /*1670*/  IMAD.MOV R3, RZ, RZ, -R3 ;  /* 0x000000ffff037224 */ /* 0x000fe400078e0a03 */
[----:B------:R-:W-:Y:S02]  /*1680*/  IMAD R129, R143, R6, R129 ;  /* 0x000000068f817224 */ /* 0x000fe400078e0281 */
[----:B------:R-:W-:Y:S02]  /*1690*/  IMAD.MOV R2, RZ, RZ, -R2 ;  /* 0x000000ffff027224 */ /* 0x000fe400078e0a02 */
[----:B------:R-:W-:Y:S02]  /*16a0*/  IMAD.MOV.U32 R177, RZ, RZ, R0 ;  /* 0x000000ffffb17224 */ /* 0x000fe400078e0000 */
[----:B------:R-:W-:Y:S02]  /*16b0*/  IMAD.MOV R4, RZ, RZ, -R4 ;  /* 0x000000ffff047224 */ /* 0x000fe400078e0a04 */
[----:B------:R-:W-:-:S02]  /*16c0*/  IMAD.MOV R6, RZ, RZ, -R5 ;  /* 0x000000ffff067224 */ /* 0x000fc400078e0a05 */
[C---:B------:R-:W-:Y:S02]  /*16d0*/  IMAD R128, R143.reuse, R3, R128 ;  /* 0x000000038f807224 */ /* 0x040fe400078e0280 */
[C---:B------:R-:W-:Y:S02]  /*16e0*/  IMAD R108, R143.reuse, R2, R108 ;  /* 0x000000028f6c7224 */ /* 0x040fe400078e026c */
[----:B------:R-:W-:Y:S01]  /*16f0*/  @!P3 IMAD.MOV R177, RZ, RZ, -R177 ;  /* 0x000000ffffb1b224 */ /* 0x000fe200078e0ab1 */
[----:B------:R-:W-:Y:S01]  /*1700*/  @!P1 LOP3.LUT R177, RZ, UR14, RZ, 0x33, !PT ;  /* 0x0000000effb19c12 */ /* 0x000fe2000f8e33ff */
[C---:B------:R-:W-:Y:S02]  /*1710*/  IMAD R127, R143.reuse, R4, R127 ;  /* 0x000000048f7f7224 */ /* 0x040fe400078e027f */
[----:B------:R-:W-:Y:S02]  /*1720*/  IMAD R107, R143, R6, R107 ;  /* 0x000000068f6b7224 */ /* 0x000fe400078e026b */
[----:B------:R-:W-:-:S02]  /*1730*/  IMAD.U32 R3, RZ, RZ, UR10 ;  /* 0x0000000aff037e24 */ /* 0x000fc4000f8e00ff */
[----:B------:R-:W-:Y:S02]  /*1740*/  IMAD.U32 R5, RZ, RZ, UR10 ;  /* 0x0000000aff057e24 */ /* 0x000fe4000f8e00ff */
[----:B------:R-:W-:Y:S02]  /*1750*/  IMAD.U32 R7, RZ, RZ, UR10 ;  /* 0x0000000aff077e24 */ /* 0x000fe4000f8e00ff */
[----:B------:R-:W-:Y:S01]  /*1760*/  IMAD R2, R105, UR10, RZ ;  /* 0x0000000a69027c24 */ /* 0x000fe2000f8e02ff */
[----:B-1----:R-:W-:Y:S06]  /*1770*/  BRA.U UP0, `(.L_x_11) ;  /* 0x0000000100187547 */ /* 0x002fec000b800000 */
[----:B------:R-:W-:Y:S01]  /*1780*/  ELECT P1, URZ, PT ;  /* 0x0000000000ff782f */ /* 0x000fe20003820000 */
[----:B------:R-:W-:Y:S01]  /*1790*/  IMAD.MOV.U32 R0, RZ, RZ, 0x1 ;  /* 0x00000001ff007424 */ /* 0x000fe200078e00ff */
[----:B------:R-:W-:Y:S01]  /*17a0*/  UMOV UR8, 0x40 ;  /* 0x0000004000087882 */ /* 0x000fe20000000000 */
[----:B------:R-:W-:Y:S01]  /*17b0*/  UVIRTCOUNT.DEALLOC.SMPOOL 0x80 ;  /* 0x000000800000784c */ /* 0x000fe20000000000 */
[----:B------:R-:W-:-:S09]  /*17c0*/  ULEA UR8, UR52, UR8, 0x18 ;  /* 0x0000000834087291 */ /* 0x000fd2000f8ec0ff */
[----:B------:R1:W-:Y:S03]  /*17d0*/  @P1 STS.U8 [UR8], R0 ;  /* 0x00000000ff001988 */ /* 0x0003e60008000008 */
.L_x_11:
[----:B------:R-:W-:Y:S01]  /*17e0*/  UIADD3 UR8, UPT, UPT, UR24, UR5, URZ ;  /* 0x0000000518087290 */ /* 0x000fe2000fffe0ff */
[----:B------:R-:W-:Y:S01]  /*17f0*/  IMAD R177, R177, UR9, RZ ;  /* 0x00000009b1b17c24 */ /* 0x000fe2000f8e02ff */
[----:B------:R-:W-:Y:S01]  /*1800*/  VOTEU.ALL UP2, P2 ;  /* 0x0000000000ff7886 */ /* 0x000fe20001040000 */
[----:B------:R-:W-:Y:S01]  /*1810*/  UIADD3 UR9, UPT, UPT, UR7, 0x6000, URZ ;  /* 0x0000600007097890 */ /* 0x000fe2000fffe0ff */
[----:B------:R-:W-:Y:S01]  /*1820*/  IMAD R34, R3, 0x2, R2 ;  /* 0x0000000203227824 */ /* 0x000fe200078e0202 */
[----:B------:R-:W-:Y:S01]  /*1830*/  VOTEU.ALL UP3, P2 ;  /* 0x0000000000ff7886 */ /* 0x000fe20001060000 */
[----:B------:R-:W-:Y:S01]  /*1840*/  IADD3 R179, P1, PT, R177, UR20, RZ ;  /* 0x00000014b1b37c10 */ /* 0x000fe2000ff3e0ff */
[----:B------:R-:W-:Y:S01]  /*1850*/  IMAD.U32 R3, RZ, RZ, UR10 ;  /* 0x0000000aff037e24 */ /* 0x000fe2000f8e00ff */
[----:B------:R-:W-:-:S04]  /*1860*/  @!UP2 UIADD3 UR26, UPT, UPT, -UR13, 0x100000, URZ ;  /* 0x001000000d1aa890 */ /* 0x000fc8000fffe1ff */
[----:B------:R-:W-:Y:S02]  /*1870*/  @!UP2 USHF.L.U32 UR27, UR26, 0xb, URZ ;  /* 0x0000000b1a1ba899 */ /* 0x000fe400080006ff */
[----:B------:R-:W-:Y:S01]  /*1880*/  @!UP2 USHF.L.U32 UR26, UR26, 0x1, URZ ;  /* 0x000000011a1aa899 */ /* 0x000fe200080006ff */
[----:B------:R-:W-:Y:S01]  /*1890*/  STTM.x32 tmem[UR8], RZ ;  /* 0x000000ff000079ed */ /* 0x000fe200082c0008 */
[----:B------:R-:W2:Y:S02]  /*18a0*/  FENCE.VIEW.ASYNC.T ;  /* 0x00000000000073c6 */ /* 0x000ea40000000200 */
[----:B--2---:R-:W-:Y:S01]  /*18b0*/  BAR.SYNC.DEFER_BLOCKING 0x0 ;  /* 0x0000000000007b1d */ /* 0x004fe20000010000 */
[----:B------:R-:W-:Y:S01]  /*18c0*/  LEA.HI.X.SX32 R177, R177, UR21, 0x1, P1 ;  /* 0x00000015b1b17c11 */ /* 0x000fe200088f0eff */
[----:B------:R-:W-:Y:S01]  /*18d0*/  IMAD R64, R5, 0x2, R34 ;  /* 0x0000000205407824 */ /* 0x000fe200078e0222 */
[----:B-1----:R-:W-:-:S03]  /*18e0*/  IADD3 R0, P1, PT, R2, R179, RZ ;  /* 0x000000b302007210 */ /* 0x002fc60007f3e0ff */
[----:B------:R-:W-:Y:S01]  /*18f0*/  IMAD R92, R7, 0x2, R64 ;  /* 0x00000002075c7824 */ /* 0x000fe200078e0240 */
[----:B------:R-:W-:Y:S01]  /*1900*/  LEA.HI.X.SX32 R2, R2, R177, 0x1, P1 ;  /* 0x000000b102027211 */ /* 0x000fe200008f0eff */
[----:B------:R-:W1:Y:S02]  /*1910*/  FENCE.VIEW.ASYNC.S ;  /* 0x00000000000073c6 */ /* 0x000e640000000000 */
[----:B-1----:R1:W2:Y:S01]  /*1920*/  @!UP3 SYNCS.EXCH.64 URZ, [UR9], UR26 ;  /* 0x0000001a09ffb5b2 */ /* 0x0022a20008000100 */
[----:B------:R-:W-:Y:S02]  /*1930*/  IMAD.U32 R7, RZ, RZ, UR10 ;  /* 0x0000000aff077e24 */ /* 0x000fe4000f8e00ff */
[----:B------:R-:W-:Y:S02]  /*1940*/  IMAD R6, R3, 0x2, R92 ;  /* 0x0000000203067824 */ /* 0x000fe400078e025c */
[----:B------:R-:W-:Y:S02]  /*1950*/  @P0 IMAD.MOV.U32 R4, RZ, RZ, R0 ;  /* 0x000000ffff040224 */ /* 0x000fe400078e0000 */
[----:B------:R-:W-:Y:S01]  /*1960*/  @P0 IMAD.MOV.U32 R5, RZ, RZ, R2 ;  /* 0x000000ffff050224 */ /* 0x000fe200078e0002 */
[----:B--2---:R-:W-:Y:S01]  /*1970*/  BAR.SYNC.DEFER_BLOCKING 0x0 ;  /* 0x0000000000007b1d */ /* 0x004fe20000010000 */
[----:B------:R-:W-:Y:S01]  /*1980*/  IMAD R38, R7, 0x2, R6 ;  /* 0x0000000207267824 */ /* 0x000fe200078e0206 */
[----:B------:R-:W-:Y:S01]  /*1990*/  LOP3.LUT R8, R105, 0x8, RZ, 0xfc, !PT ;  /* 0x0000000869087812 */ /* 0x000fe200078efcff */
[----:B------:R-:W-:-:S02]  /*19a0*/  IMAD.U32 R9, RZ, RZ, UR10 ;  /* 0x0000000aff097e24 */ /* 0x000fc4000f8e00ff */
[----:B------:R-:W-:Y:S01]  /*19b0*/  IMAD R66, R3, 0x2, R38 ;  /* 0x0000000203427824 */ /* 0x000fe200078e0226 */
[----:B------:R-:W-:Y:S02]  /*19c0*/  LOP3.LUT R10, R105, 0x10, RZ, 0xfc, !PT ;  /* 0x00000010690a7812 */ /* 0x000fe400078efcff */
[----:B------:R-:W-:Y:S01]  /*19d0*/  PLOP3.LUT P1, PT, PT, PT, UP1, 0x80, 0x8 ;  /* 0x000000000008781c */ /* 0x000fe20003f2f018 */
[----:B------:R-:W-:Y:S01]  /*19e0*/  IMAD.U32 R11, RZ, RZ, UR10 ;  /* 0x0000000aff0b7e24 */ /* 0x000fe2000f8e00ff */
[----:B------:R-:W-:Y:S01]  /*19f0*/  IADD3 R3, P3, PT, R6, R179, RZ ;  /* 0x000000b306037210 */ /* 0x000fe20007f7e0ff */
[----:B0-----:R0:W2:Y:S01]  /*1a00*/  @P0 LDG.E.U8 R146, desc[UR18][R4.64] ;  /* 0x0000001204920981 */ /* 0x0010a2000c1e1100 */
[----:B------:R-:W-:Y:S02]  /*1a10*/  PLOP3.LUT P0, PT, PT, PT, UP1, 0x80, 0x8 ;  /* 0x000000000008781c */ /* 0x000fe40003f0f018 */
[----:B------:R-:W-:Y:S02]  /*1a20*/  ISETP.LT.AND P1, PT, R10, UR12, P1 ;  /* 0x0000000c0a007c0c */ /* 0x000fe40008f21270 */
[----:B------:R-:W-:Y:S01]  /*1a30*/  ISETP.LT.AND P0, PT, R8, UR12, P0 ;  /* 0x0000000c08007c0c */ /* 0x000fe20008701270 */
[----:B------:R-:W-:Y:S01]  /*1a40*/  IMAD R8, R9, 0x4, R66 ;  /* 0x0000000409087824 */ /* 0x000fe200078e0242 */
[----:B------:R-:W-:-:S02]  /*1a50*/  PRMT R145, RZ, 0x7610, R145 ;  /* 0x00007610ff917816 */ /* 0x000fc40000000091 */
[----:B------:R-:W-:Y:S01]  /*1a60*/  PRMT R144, RZ, 0x7610, R144 ;  /* 0x00007610ff907816 */ /* 0x000fe20000000090 */
[----:B0-----:R-:W-:Y:S01]  /*1a70*/  IMAD.U32 R5, RZ, RZ, UR10 ;  /* 0x0000000aff057e24 */ /* 0x001fe2000f8e00ff */
[----:B------:R-:W-:-:S03]  /*1a80*/  IADD3 R4, P4, PT, R8, R179, RZ ;  /* 0x000000b308047210 */ /* 0x000fc60007f9e0ff */
[----:B------:R-:W-:Y:S01]  /*1a90*/  IMAD R40, R5, 0x2, R8 ;  /* 0x0000000205287824 */ /* 0x000fe200078e0208 */
[-C--:B------:R-:W-:Y:S02]  /*1aa0*/  LEA.HI.X.SX32 R5, R6, R177.reuse, 0x1, P3 ;  /* 0x000000b106057211 */ /* 0x080fe400018f0eff */
[----:B------:R-:W-:Y:S01]  /*1ab0*/  LEA.HI.X.SX32 R6, R8, R177, 0x1, P4 ;  /* 0x000000b108067211 */ /* 0x000fe200020f0eff */
[----:B------:R-:W-:Y:S02]  /*1ac0*/  IMAD R68, R7, 0x2, R40 ;  /* 0x0000000207447824 */ /* 0x000fe400078e0228 */
[----:B------:R-:W-:Y:S02]  /*1ad0*/  @P0 IMAD.MOV.U32 R8, RZ, RZ, R3 ;  /* 0x000000ffff080224 */ /* 0x000fe400078e0003 */
[----:B------:R-:W-:Y:S02]  /*1ae0*/  IMAD R94, R11, 0x2, R68 ;  /* 0x000000020b5e7824 */ /* 0x000fe400078e0244 */
[----:B------:R-:W-:-:S02]  /*1af0*/  @P0 IMAD.MOV.U32 R9, RZ, RZ, R5 ;  /* 0x000000ffff090224 */ /* 0x000fc400078e0005 */
[----:B------:R-:W-:Y:S01]  /*1b00*/  IMAD R10, R7, 0x2, R94 ;  /* 0x00000002070a7824 */ /* 0x000fe200078e025e */
[----:B------:R-:W-:Y:S02]  /*1b10*/  LOP3.LUT R12, R105, 0x18, RZ, 0xfc, !PT ;  /* 0x00000018690c7812 */ /* 0x000fe400078efcff */
[----:B------:R0:W3:Y:S01]  /*1b20*/  @P0 LDG.E.U8 R145, desc[UR18][R8.64] ;  /* 0x0000001208910981 */ /* 0x0000e2000c1e1100 */
[----:B------:R-:W-:Y:S01]  /*1b30*/  IMAD R44, R11, 0x2, R10 ;  /* 0x000000020b2c7824 */ /* 0x000fe200078e020a */
[----:B------:R-:W-:Y:S01]  /*1b40*/  PLOP3.LUT P0, PT, PT, PT, UP1, 0x80, 0x8 ;  /* 0x000000000008781c */ /* 0x000fe20003f0f018 */
[----:B------:R-:W-:Y:S02]  /*1b50*/  IMAD.U32 R13, RZ, RZ, UR10 ;  /* 0x0000000aff0d7e24 */ /* 0x000fe4000f8e00ff */
[----:B------:R-:W-:Y:S02]  /*1b60*/  IMAD R70, R7, 0x2, R44 ;  /* 0x0000000207467824 */ /* 0x000fe400078e022c */
[----:B0-----:R-:W-:-:S02]  /*1b70*/  @P1 IMAD.MOV.U32 R8, RZ, RZ, R4 ;  /* 0x000000ffff081224 */ /* 0x001fc400078e0004 */
[----:B------:R-:W-:Y:S01]  /*1b80*/  @P1 IMAD.MOV.U32 R9, RZ, RZ, R6 ;  /* 0x000000ffff091224 */ /* 0x000fe200078e0006 */
[----:B------:R-:W-:Y:S01]  /*1b90*/  ISETP.LT.AND P0, PT, R12, UR12, P0 ;  /* 0x0000000c0c007c0c */ /* 0x000fe20008701270 */
[----:B------:R-:W-:-:S03]  /*1ba0*/  IMAD R12, R13, 0x4, R70 ;  /* 0x000000040d0c7824 */ /* 0x000fc600078e0246 */
[----:B------:R0:W4:Y:S01]  /*1bb0*/  @P1 LDG.E.U8 R144, desc[UR18][R8.64] ;  /* 0x0000001208901981 */ /* 0x000122000c1e1100 */
[----:B------:R-:W-:Y:S01]  /*1bc0*/  LOP3.LUT R14, R105, 0x20, RZ, 0xfc, !PT ;  /* 0x00000020690e7812 */ /* 0x000fe200078efcff */
[----:B------:R-:W-:Y:S01]  /*1bd0*/  IMAD.U32 R15, RZ, RZ, UR10 ;  /* 0x0000000aff0f7e24 */ /* 0x000fe2000f8e00ff */
[----:B------:R-:W-:Y:S02]  /*1be0*/  PLOP3.LUT P1, PT, PT, PT, UP1, 0x80, 0x8 ;  /* 0x000000000008781c */ /* 0x000fe40003f2f018 */
[-C--:B------:R-:W-:Y:S02]  /*1bf0*/  IADD3 R7, P3, PT, R10, R179.reuse, RZ ;  /* 0x000000b30a077210 */ /* 0x080fe40007f7e0ff */
[----:B------:R-:W-:Y:S02]  /*1c00*/  ISETP.LT.AND P1, PT, R14, UR12, P1 ;  /* 0x0000000c0e007c0c */ /* 0x000fe40008f21270 */
[----:B------:R-:W-:Y:S01]  /*1c10*/  PRMT R109, RZ, 0x7610, R109 ;  /* 0x00007610ff6d7816 */ /* 0x000fe2000000006d */
[----:B0-----:R-:W-:Y:S01]  /*1c20*/  IMAD.U32 R9, RZ, RZ, UR10 ;  /* 0x0000000aff097e24 */ /* 0x001fe2000f8e00ff */
[----:B------:R-:W-:-:S02]  /*1c30*/  IADD3 R8, P4, PT, R12, R179, RZ ;  /* 0x000000b30c087210 */ /* 0x000fc40007f9e0ff */
[----:B------:R-:W-:Y:S01]  /*1c40*/  PRMT R126, RZ, 0x7610, R126 ;  /* 0x00007610ff7e7816 */ /* 0x000fe2000000007e */
        /* <DEDUP_REMOVED lines=9> */
[----:B------:R0:W5:Y:S01]  /*1ce0*/  @P0 LDG.E.U8 R109, desc[UR18][R12.64] ;  /* 0x000000120c6d0981 */ /* 0x000162000c1e1100 */
        /* <DEDUP_REMOVED lines=8> */
[----:B------:R0:W2:Y:S01]  /*1d70*/  @P1 LDG.E.U8 R126, desc[UR18][R12.64] ;  /* 0x000000120c7e1981 */ /* 0x0000a2000c1e1100 */
        /* <DEDUP_REMOVED lines=10> */
[-C--:B------:R-:W-:Y:S01]  /*1e20*/  LEA.HI.X.SX32 R13, R14, R177.reuse, 0x1, P3 ;  /* 0x000000b10e0d7211 */ /* 0x080fe200018f0eff */
[----:B------:R-:W-:Y:S01]  /*1e30*/  IMAD.U32 R18, RZ, RZ, UR10 ;  /* 0x0000000aff127e24 */ /* 0x000fe2000f8e00ff */
[----:B------:R-:W-:Y:S01]  /*1e40*/  LEA.HI.X.SX32 R14, R16, R177, 0x1, P4 ;  /* 0x000000b1100e7211 */ /* 0x000fe200020f0eff */
[----:B------:R-:W-:Y:S02]  /*1e50*/  IMAD R74, R15, 0x2, R50 ;  /* 0x000000020f4a7824 */ /* 0x000fe400078e0232 */
[----:B------:R-:W-:Y:S02]  /*1e60*/  @P0 IMAD.MOV.U32 R16, RZ, RZ, R11 ;  /* 0x000000ffff100224 */ /* 0x000fe400078e000b */
[----:B------:R-:W-:Y:S02]  /*1e70*/  IMAD R99, R99, 0x2, R74 ;  /* 0x0000000263637824 */ /* 0x000fe400078e024a */
[----:B------:R-:W-:-:S02]  /*1e80*/  @P0 IMAD.MOV.U32 R17, RZ, RZ, R13 ;  /* 0x000000ffff110224 */ /* 0x000fc400078e000d */
[----:B------:R-:W-:Y:S02]  /*1e90*/  IMAD R18, R18, 0x2, R99 ;  /* 0x0000000212127824 */ /* 0x000fe400078e0263 */
[----:B------:R-:W-:Y:S01]  /*1ea0*/  IMAD.U32 R19, RZ, RZ, UR10 ;  /* 0x0000000aff137e24 */ /* 0x000fe2000f8e00ff */
[----:B------:R0:W2:Y:S01]  /*1eb0*/  @P0 LDG.E.U8 R118, desc[UR18][R16.64] ;  /* 0x0000001210760981 */ /* 0x0000a2000c1e1100 */
[----:B------:R-:W-:Y:S01]  /*1ec0*/  IMAD R52, R15, 0x2, R18 ;  /* 0x000000020f347824 */ /* 0x000fe200078e0212 */
[----:B------:R-:W-:Y:S01]  /*1ed0*/  LOP3.LUT R20, R105, 0x38, RZ, 0xfc, !PT ;  /* 0x0000003869147812 */ /* 0x000fe200078efcff */
[----:B------:R-:W-:Y:S01]  /*1ee0*/  IMAD.U32 R21, RZ, RZ, UR10 ;  /* 0x0000000aff157e24 */ /* 0x000fe2000f8e00ff */
[----:B------:R-:W-:Y:S01]  /*1ef0*/  PLOP3.LUT P0, PT, PT, PT, UP1, 0x80, 0x8 ;  /* 0x000000000008781c */ /* 0x000fe20003f0f018 */
        /* <DEDUP_REMOVED lines=24> */
[----:B------:R0:W2:Y:S01]  /*2080*/  @P0 LDG.E.U8 R111, desc[UR18][R20.64] ;  /* 0x00000012146f0981 */ /* 0x0000a2000c1e1100 */
        /* <DEDUP_REMOVED lines=29> */
[----:B------:R-:W-:Y:S02]  /*2260*/  IMAD R60, R23, 0x2, R26 ;  /* 0x00000002173c7824 */ /* 0x000fe400078e021a */
[----:B------:R-:W-:Y:S02]  /*2270*/  IMAD.U32 R28, RZ, RZ, UR10 ;  /* 0x0000000aff1c7e24 */ /* 0x000fe4000f8e00ff */
[----:B------:R-:W-:Y:S02]  /*2280*/  IMAD R85, R85, 0x2, R60 ;  /* 0x0000000255557824 */ /* 0x000fe400078e023c */
[----:B0-----:R-:W-:-:S02]  /*2290*/  @P1 IMAD.MOV.U32 R24, RZ, RZ, R20 ;  /* 0x000000ffff181224 */ /* 0x001fc400078e0014 */
[----:B------:R-:W-:Y:S01]  /*22a0*/  @P1 IMAD.MOV.U32 R25, RZ, RZ, R22 ;  /* 0x000000ffff191224 */ /* 0x000fe200078e0016 */
[----:B------:R-:W-:Y:S01]  /*22b0*/  LOP3.LUT R27, R105, 0x60, RZ, 0xfc, !PT ;  /* 0x00000060691b7812 */ /* 0x000fe200078efcff */
[----:B------:R-:W-:-:S03]  /*22c0*/  IMAD R28, R28, 0x4, R85 ;  /* 0x000000041c1c7824 */ /* 0x000fc600078e0255 */
[----:B------:R0:W2:Y:S01]  /*22d0*/  @P1 LDG.E.U8 R112, desc[UR18][R24.64] ;  /* 0x0000001218701981 */ /* 0x0000a2000c1e1100 */
[----:B------:R-:W-:Y:S01]  /*22e0*/  PLOP3.LUT P1, PT, PT, PT, UP1, 0x80, 0x8 ;  /* 0x000000000008781c */ /* 0x000fe20003f2f018 */
[----:B------:R-:W-:Y:S01]  /*22f0*/  IMAD.U32 R31, RZ, RZ, UR10 ;  /* 0x0000000aff1f7e24 */ /* 0x000fe2000f8e00ff */
[----:B------:R-:W-:Y:S02]  /*2300*/  LOP3.LUT R29, R105, 0x58, RZ, 0xfc, !PT ;  /* 0x00000058691d7812 */ /* 0x000fe400078efcff */
[----:B------:R-:W-:Y:S02]  /*2310*/  PLOP3.LUT P0, PT, PT, PT, UP1, 0x80, 0x8 ;  /* 0x000000000008781c */ /* 0x000fe40003f0f018 */
[----:B------:R-:W-:Y:S01]  /*2320*/  ISETP.LT.AND P1, PT, R27, UR12, P1 ;  /* 0x0000000c1b007c0c */ /* 0x000fe20008f21270 */
[----:B------:R-:W-:Y:S01]  /*2330*/  IMAD.U32 R27, RZ, RZ, UR10 ;  /* 0x0000000aff1b7e24 */ /* 0x000fe2000f8e00ff */
[----:B------:R-:W-:Y:S01]  /*2340*/  ISETP.LT.AND P0, PT, R29, UR12, P0 ;  /* 0x0000000c1d007c0c */ /* 0x000fe20008701270 */
[----:B0-----:R-:W-:Y:S01]  /*2350*/  IMAD.U32 R25, RZ, RZ, UR10 ;  /* 0x0000000aff197e24 */ /* 0x001fe2000f8e00ff */
[----:B------:R-:W-:-:S02]  /*2360*/  IADD3 R23, P3, PT, R26, R179, RZ ;  /* 0x000000b31a177210 */ /* 0x000fc40007f7e0ff */
[----:B------:R-:W-:Y:S01]  /*2370*/  IADD3 R24, P4, PT, R28, R179, RZ ;  /* 0x000000b31c187210 */ /* 0x000fe20007f9e0ff */
[----:B------:R-:W-:Y:S01]  /*2380*/  IMAD R62, R25, 0x2, R28 ;  /* 0x00000002193e7824 */ /* 0x000fe200078e021c */
[-C--:B------:R-:W-:Y:S02]  /*2390*/  LEA.HI.X.SX32 R25, R26, R177.reuse, 0x1, P3 ;  /* 0x000000b11a197211 */ /* 0x080fe400018f0eff */
[----:B------:R-:W-:Y:S01]  /*23a0*/  PRMT R170, RZ, 0x7610, R170 ;  /* 0x00007610ffaa7816 */ /* 0x000fe200000000aa */
[----:B------:R-:W-:Y:S01]  /*23b0*/  IMAD R88, R27, 0x2, R62 ;  /* 0x000000021b587824 */ /* 0x000fe200078e023e */
[----:B------:R-:W-:Y:S02]  /*23c0*/  LEA.HI.X.SX32 R26, R28, R177, 0x1, P4 ;  /* 0x000000b11c1a7211 */ /* 0x000fe400020f0eff */
[----:B------:R-:W-:Y:S01]  /*23d0*/  PRMT R113, RZ, 0x7610, R113 ;  /* 0x00007610ff717816 */ /* 0x000fe20000000071 */
[----:B------:R-:W-:Y:S02]  /*23e0*/  IMAD R104, R31, 0x2, R88 ;  /* 0x000000021f687824 */ /* 0x000fe400078e0258 */
[----:B------:R-:W-:-:S02]  /*23f0*/  @P0 IMAD.MOV.U32 R28, RZ, RZ, R23 ;  /* 0x000000ffff1c0224 */ /* 0x000fc400078e0017 */
[----:B------:R-:W-:Y:S02]  /*2400*/  IMAD R30, R27, 0x2, R104 ;  /* 0x000000021b1e7824 */ /* 0x000fe400078e0268 */
[----:B------:R-:W-:Y:S02]  /*2410*/  @P0 IMAD.MOV.U32 R29, RZ, RZ, R25 ;  /* 0x000000ffff1d0224 */ /* 0x000fe400078e0019 */
[----:B------:R-:W-:Y:S02]  /*2420*/  IMAD.U32 R91, RZ, RZ, UR10 ;  /* 0x0000000aff5b7e24 */ /* 0x000fe4000f8e00ff */
[----:B------:R-:W-:Y:S01]  /*2430*/  IMAD R86, R31, 0x2, R30 ;  /* 0x000000021f567824 */ /* 0x000fe200078e021e */
[----:B------:R0:W2:Y:S01]  /*2440*/  @P0 LDG.E.U8 R170, desc[UR18][R28.64] ;  /* 0x000000121caa0981 */ /* 0x0000a2000c1e1100 */
[----:B------:R-:W-:Y:S01]  /*2450*/  IMAD.U32 R32, RZ, RZ, UR10 ;  /* 0x0000000aff207e24 */ /* 0x000fe2000f8e00ff */
[----:B------:R-:W-:Y:S01]  /*2460*/  LOP3.LUT R35, R105, 0x68, RZ, 0xfc, !PT ;  /* 0x0000006869237812 */ /* 0x000fe200078efcff */
[----:B------:R-:W-:Y:S01]  /*2470*/  IMAD R91, R91, 0x2, R86 ;  /* 0x000000025b5b7824 */ /* 0x000fe200078e0256 */
[----:B------:R-:W-:-:S03]  /*2480*/  PLOP3.LUT P0, PT, PT, PT, UP1, 0x80, 0x8 ;  /* 0x000000000008781c */ /* 0x000fc60003f0f018 */
[----:B------:R-:W-:Y:S02]  /*2490*/  IMAD R32, R32, 0x4, R91 ;  /* 0x0000000420207824 */ /* 0x000fe400078e025b */
[----:B0-----:R-:W-:Y:S02]  /*24a0*/  @P1 IMAD.MOV.U32 R28, RZ, RZ, R24 ;  /* 0x000000ffff1c1224 */ /* 0x001fe400078e0018 */
[----:B------:R-:W-:Y:S01]  /*24b0*/  @P1 IMAD.MOV.U32 R29, RZ, RZ, R26 ;  /* 0x000000ffff1d1224 */ /* 0x000fe200078e001a */
[----:B------:R-:W-:Y:S01]  /*24c0*/  ISETP.LT.AND P0, PT, R35, UR12, P0 ;  /* 0x0000000c23007c0c */ /* 0x000fe20008701270 */
[----:B------:R-:W-:Y:S01]  /*24d0*/  IMAD R96, R27, 0x2, R32 ;  /* 0x000000021b607824 */ /* 0x000fe200078e0220 */
[----:B------:R-:W-:Y:S02]  /*24e0*/  LOP3.LUT R33, R105, 0x70, RZ, 0xfc, !PT ;  /* 0x0000007069217812 */ /* 0x000fe400078efcff */
[----:B------:R0:W2:Y:S01]  /*24f0*/  @P1 LDG.E.U8 R113, desc[UR18][R28.64] ;  /* 0x000000121c711981 */ /* 0x0000a2000c1e1100 */
[----:B------:R-:W-:Y:S01]  /*2500*/  PLOP3.LUT P1, PT, PT, PT, UP1, 0x80, 0x8 ;  /* 0x000000000008781c */ /* 0x000fe20003f2f018 */
[----:B------:R-:W-:Y:S01]  /*2510*/  IMAD.U32 R155, RZ, RZ, UR10 ;  /* 0x0000000aff9b7e24 */ /* 0x000fe2000f8e00ff */
[----:B------:R-:W-:Y:S01]  /*2520*/  IADD3 R27, P3, PT, R30, R179, RZ ;  /* 0x000000b31e1b7210 */ /* 0x000fe20007f7e0ff */
[----:B------:R-:W-:Y:S01]  /*2530*/  IMAD R90, R31, 0x2, R96 ;  /* 0x000000021f5a7824 */ /* 0x000fe200078e0260 */
[----:B------:R-:W-:Y:S01]  /*2540*/  ISETP.LT.AND P1, PT, R33, UR12, P1 ;  /* 0x0000000c21007c0c */ /* 0x000fe20008f21270 */
[----:B------:R-:W-:Y:S01]  /*2550*/  IMAD.U32 R158, RZ, RZ, UR10 ;  /* 0x0000000aff9e7e24 */ /* 0x000fe2000f8e00ff */
[----:B------:R-:W-:Y:S01]  /*2560*/  PRMT R114, RZ, 0x7610, R114 ;  /* 0x00007610ff727816 */ /* 0x000fe20000000072 */
[----:B------:R-:W-:Y:S01]  /*2570*/  IMAD R155, R155, 0x2, R90 ;  /* 0x000000029b9b7824 */ /* 0x000fe200078e025a */
[----:B------:R-:W-:-:S02]  /*2580*/  LOP3.LUT R35, R105, 0x78, RZ, 0xfc, !PT ;  /* 0x0000007869237812 */ /* 0x000fc400078efcff */
[----:B0-----:R-:W-:Y:S02]  /*2590*/  IADD3 R28, P4, PT, R32, R179, RZ ;  /* 0x000000b3201c7210 */ /* 0x001fe40007f9e0ff */
[-C--:B------:R-:W-:Y:S02]  /*25a0*/  LEA.HI.X.SX32 R29, R30, R177.reuse, 0x1, P3 ;  /* 0x000000b11e1d7211 */ /* 0x080fe400018f0eff */
[----:B------:R-:W-:Y:S01]  /*25b0*/  LEA.HI.X.SX32 R30, R32, R177, 0x1, P4 ;  /* 0x000000b1201e7211 */ /* 0x000fe200020f0eff */
[----:B------:R-:W-:Y:S01]  /*25c0*/  @P0 IMAD.MOV.U32 R32, RZ, RZ, R27 ;  /* 0x000000ffff200224 */ /* 0x000fe200078e001b */
[----:B------:R-:W-:Y:S01]  /*25d0*/  PLOP3.LUT P3, PT, PT, PT, UP1, 0x80, 0x8 ;  /* 0x000000000008781c */ /* 0x000fe20003f6f018 */
[----:B------:R-:W-:Y:S01]  /*25e0*/  @P0 IMAD.MOV.U32 R33, RZ, RZ, R29 ;  /* 0x000000ffff210224 */ /* 0x000fe200078e001d */
[----:B------:R-:W-:Y:S01]  /*25f0*/  PRMT R115, RZ, 0x7610, R115 ;  /* 0x00007610ff737816 */ /* 0x000fe20000000073 */
[----:B------:R-:W-:-:S03]  /*2600*/  IMAD R158, R158, 0x2, R155 ;  /* 0x000000029e9e7824 */ /* 0x000fc600078e029b */
[----:B------:R0:W2:Y:S01]  /*2610*/  @P0 LDG.E.U8 R114, desc[UR18][R32.64] ;  /* 0x0000001220720981 */ /* 0x0000a2000c1e1100 */
[----:B------:R-:W-:Y:S01]  /*2620*/  ISETP.LT.AND P3, PT, R35, UR12, P3 ;  /* 0x0000000c23007c0c */ /* 0x000fe20009f61270 */
[----:B0-----:R-:W-:Y:S02]  /*2630*/  @P1 IMAD.MOV.U32 R32, RZ, RZ, R28 ;  /* 0x000000ffff201224 */ /* 0x001fe400078e001c */
[----:B------:R-:W-:-:S05]  /*2640*/  @P1 IMAD.MOV.U32 R33, RZ, RZ, R30 ;  /* 0x000000ffff211224 */ /* 0x000fca00078e001e */
[----:B------:R0:W2:Y:S01]  /*2650*/  @P1 LDG.E.U8 R115, desc[UR18][R32.64] ;  /* 0x0000001220731981 */ /* 0x0000a2000c1e1100 */
[C---:B------:R-:W-:Y:S01]  /*2660*/  IADD3 R165, P1, PT, R158.reuse, R179, RZ ;  /* 0x000000b39ea57210 */ /* 0x040fe20007f3e0ff */
[----:B------:R-:W-:Y:S01]  /*2670*/  IMAD R102, R31, 0x2, R158 ;  /* 0x000000021f667824 */ /* 0x000fe200078e029e */
[C---:B------:R-:W-:Y:S02]  /*2680*/  LOP3.LUT R36, R105.reuse, 0x2, RZ, 0xfc, !PT ;  /* 0x0000000269247812 */ /* 0x040fe400078efcff */
[----:B------:R-:W-:Y:S02]  /*2690*/  PLOP3.LUT P0, PT, PT, PT, UP1, 0x80, 0x8 ;  /* 0x000000000008781c */ /* 0x000fe40003f0f018 */
[----:B------:R-:W-:Y:S02]  /*26a0*/  LEA.HI.X.SX32 R158, R158, R177, 0x1, P1 ;  /* 0x000000b19e9e7211 */ /* 0x000fe400008f0eff */
[----:B------:R-:W-:Y:S02]  /*26b0*/  PRMT R176, RZ, 0x7610, R176 ;  /* 0x00007610ffb07816 */ /* 0x000fe400000000b0 */
[----:B------:R-:W-:Y:S01]  /*26c0*/  ISETP.LT.AND P0, PT, R36, UR12, P0 ;  /* 0x0000000c24007c0c */ /* 0x000fe20008701270 */
[----:B------:R-:W-:Y:S01]  /*26d0*/  @P3 IMAD.MOV.U32 R36, RZ, RZ, R165 ;  /* 0x000000ffff243224 */ /* 0x000fe200078e00a5 */
[----:B------:R-:W-:Y:S01]  /*26e0*/  LOP3.LUT R35, R105, 0xa, RZ, 0xfc, !PT ;  /* 0x0000000a69237812 */ /* 0x000fe200078efcff */
[----:B------:R-:W-:Y:S01]  /*26f0*/  @P3 IMAD.MOV.U32 R37, RZ, RZ, R158 ;  /* 0x000000ffff253224 */ /* 0x000fe200078e009e */
[----:B------:R-:W-:-:S02]  /*2700*/  PLOP3.LUT P1, PT, PT, PT, UP1, 0x80, 0x8 ;  /* 0x000000000008781c */ /* 0x000fc40003f2f018 */
[-C--:B------:R-:W-:Y:S02]  /*2710*/  IADD3 R31, P4, PT, R34, R179.reuse, RZ ;  /* 0x000000b3221f7210 */ /* 0x080fe40007f9e0ff */
[----:B------:R-:W2:Y:S01]  /*2720*/  @P3 LDG.E.U8 R176, desc[UR18][R36.64] ;  /* 0x0000001224b03981 */ /* 0x000ea2000c1e1100 */
[----:B------:R-:W-:Y:S02]  /*2730*/  ISETP.LT.AND P3, PT, R35, UR12, P1 ;  /* 0x0000000c23007c0c */ /* 0x000fe40008f61270 */
[----:B0-----:R-:W-:Y:S02]  /*2740*/  IADD3 R32, P5, PT, R38, R179, RZ ;  /* 0x000000b326207210 */ /* 0x001fe40007fbe0ff */
[-C--:B------:R-:W-:Y:S02]  /*2750*/  LEA.HI.X.SX32 R33, R34, R177.reuse, 0x1, P4 ;  /* 0x000000b122217211 */ /* 0x080fe400020f0eff */
[----:B------:R-:W-:Y:S02]  /*2760*/  PRMT R196, RZ, 0x7610, R196 ;  /* 0x00007610ffc47816 */ /* 0x000fe400000000c4 */
[----:B------:R-:W-:Y:S01]  /*2770*/  LEA.HI.X.SX32 R34, R38, R177, 0x1, P5 ;  /* 0x000000b126227211 */ /* 0x000fe200028f0eff */
[----:B------:R-:W-:Y:S01]  /*2780*/  @P0 IMAD.MOV.U32 R38, RZ, RZ, R31 ;  /* 0x000000ffff260224 */ /* 0x000fe200078e001f */
[----:B------:R-:W-:Y:S01]  /*2790*/  LOP3.LUT R35, R105, 0x12, RZ, 0xfc, !PT ;  /* 0x0000001269237812 */ /* 0x000fe200078efcff */
[----:B------:R-:W-:Y:S01]  /*27a0*/  @P0 IMAD.MOV.U32 R39, RZ, RZ, R33 ;  /* 0x000000ffff270224 */ /* 0x000fe200078e0021 */
[----:B------:R-:W-:-:S02]  /*27b0*/  PLOP3.LUT P1, PT, PT, PT, UP1, 0x80, 0x8 ;  /* 0x000000000008781c */ /* 0x000fc40003f2f018 */
[----:B------:R-:W-:Y:S02]  /*27c0*/  PRMT R195, RZ, 0x7610, R195 ;  /* 0x00007610ffc37816 */ /* 0x000fe400000000c3 */
[----:B------:R-:W-:Y:S01]  /*27d0*/  ISETP.LT.AND P1, PT, R35, UR12, P1 ;  /* 0x0000000c23007c0c */ /* 0x000fe20008f21270 */
[----:B------:R0:W2:Y:S01]  /*27e0*/  @P0 LDG.E.U8 R196, desc[UR18][R38.64] ;  /* 0x0000001226c40981 */ /* 0x0000a2000c1e1100 */
[----:B------:R-:W-:Y:S02]  /*27f0*/  IADD3 R35, P4, PT, R40, R179, RZ ;  /* 0x000000b328237210 */ /* 0x000fe40007f9e0ff */
[C---:B------:R-:W-:Y:S02]  /*2800*/  LOP3.LUT R41, R105.reuse, 0x1a, RZ, 0xfc, !PT ;  /* 0x0000001a69297812 */ /* 0x040fe400078efcff */
[----:B------:R-:W-:Y:S01]  /*2810*/  PLOP3.LUT P0, PT, PT, PT, UP1, 0x80, 0x8 ;  /* 0x000000000008781c */ /* 0x000fe20003f0f018 */
[----:B0-----:R-:W-:Y:S02]  /*2820*/  @P3 IMAD.MOV.U32 R38, RZ, RZ, R32 ;  /* 0x000000ffff263224 */ /* 0x001fe400078e0020 */
[----:B------:R-:W-:Y:S01]  /*2830*/  @P3 IMAD.MOV.U32 R39, RZ, RZ, R34 ;  /* 0x000000ffff273224 */ /* 0x000fe200078e0022 */
[----:B------:R-:W-:-:S02]  /*2840*/  LOP3.LUT R37, R105, 0x22, RZ, 0xfc, !PT ;  /* 0x0000002269257812 */ /* 0x000fc400078efcff */
[----:B------:R-:W-:Y:S02]  /*2850*/  LEA.HI.X.SX32 R36, R40, R177, 0x1, P4 ;  /* 0x000000b128247211 */ /* 0x000fe400020f0eff */
[----:B------:R0:W2:Y:S01]  /*2860*/  @P3 LDG.E.U8 R195, desc[UR18][R38.64] ;  /* 0x0000001226c33981 */ /* 0x0000a2000c1e1100 */
[----:B------:R-:W-:Y:S01]  /*2870*/  PLOP3.LUT P3, PT, PT, PT, UP1, 0x80, 0x8 ;  /* 0x000000000008781c */ /* 0x000fe20003f6f018 */
[----:B------:R-:W-:Y:S01]  /*2880*/  @P1 IMAD.MOV.U32 R42, RZ, RZ, R35 ;  /* 0x000000ffff2a1224 */ /* 0x000fe200078e0023 */
[----:B------:R-:W-:Y:S01]  /*2890*/  ISETP.LT.AND P0, PT, R41, UR12, P0 ;  /* 0x0000000c29007c0c */ /* 0x000fe20008701270 */
[----:B------:R-:W-:Y:S01]  /*28a0*/  @P1 IMAD.MOV.U32 R43, RZ, RZ, R36 ;  /* 0x000000ffff2b1224 */ /* 0x000fe200078e0024 */
[----:B------:R-:W-:Y:S02]  /*28b0*/  ISETP.LT.AND P3, PT, R37, UR12, P3 ;  /* 0x0000000c25007c0c */ /* 0x000fe40009f61270 */
[----:B------:R-:W-:Y:S02]  /*28c0*/  PRMT R180, RZ, 0x7610, R180 ;  /* 0x00007610ffb47816 */ /* 0x000fe400000000b4 */
[----:B------:R-:W-:-:S02]  /*28d0*/  IADD3 R37, P4, PT, R44, R179, RZ ;  /* 0x000000b32c257210 */ /* 0x000fc40007f9e0ff */
[----:B0-----:R-:W-:Y:S02]  /*28e0*/  IADD3 R38, P5, PT, R46, R179, RZ ;  /* 0x000000b32e267210 */ /* 0x001fe40007fbe0ff */
[-C--:B------:R-:W-:Y:S01]  /*28f0*/  LEA.HI.X.SX32 R39, R44, R177.reuse, 0x1, P4 ;  /* 0x000000b12c277211 */ /* 0x080fe200020f0eff */
[----:B------:R-:W2:Y:S01]  /*2900*/  @P1 LDG.E.U8 R180, desc[UR18][R42.64] ;  /* 0x000000122ab41981 */ /* 0x000ea2000c1e1100 */
[----:B------:R-:W-:Y:S01]  /*2910*/  LOP3.LUT R41, R105, 0x2a, RZ, 0xfc, !PT ;  /* 0x0000002a69297812 */ /* 0x000fe200078efcff */
[----:B------:R-:W-:Y:S01]  /*2920*/  @P0 IMAD.MOV.U32 R44, RZ, RZ, R37 ;  /* 0x000000ffff2c0224 */ /* 0x000fe200078e0025 */
[----:B------:R-:W-:Y:S01]  /*2930*/  PLOP3.LUT P1, PT, PT, PT, UP1, 0x80, 0x8 ;  /* 0x000000000008781c */ /* 0x000fe20003f2f018 */
[----:B------:R-:W-:Y:S01]  /*2940*/  @P0 IMAD.MOV.U32 R45, RZ, RZ, R39 ;  /* 0x000000ffff2d0224 */ /* 0x000fe200078e0027 */
[----:B------:R-:W-:Y:S02]  /*2950*/  PRMT R178, RZ, 0x7610, R178 ;  /* 0x00007610ffb27816 */ /* 0x000fe400000000b2 */
[----:B------:R-:W-:-:S02]  /*2960*/  LEA.HI.X.SX32 R40, R46, R177, 0x1, P5 ;  /* 0x000000b12e287211 */ /* 0x000fc400028f0eff */
[----:B------:R-:W-:Y:S02]  /*2970*/  ISETP.LT.AND P1, PT, R41, UR12, P1 ;  /* 0x0000000c29007c0c */ /* 0x000fe40008f21270 */
[----:B------:R-:W-:Y:S01]  /*2980*/  PRMT R206, RZ, 0x7610, R206 ;  /* 0x00007610ffce7816 */ /* 0x000fe200000000ce */
[----:B------:R0:W2:Y:S01]  /*2990*/  @P0 LDG.E.U8 R178, desc[UR18][R44.64] ;  /* 0x000000122cb20981 */ /* 0x0000a2000c1e1100 */
[C---:B------:R-:W-:Y:S02]  /*29a0*/  IADD3 R41, P4, PT, R48.reuse, R179, RZ ;  /* 0x000000b330297210 */ /* 0x040fe40007f9e0ff */
[----:B------:R-:W-:Y:S02]  /*29b0*/  LOP3.LUT R46, R105, 0x32, RZ, 0xfc, !PT ;  /* 0x00000032692e7812 */ /* 0x000fe400078efcff */
[----:B------:R-:W-:Y:S01]  /*29c0*/  PLOP3.LUT P0, PT, PT, PT, UP1, 0x80, 0x8 ;  /* 0x000000000008781c */ /* 0x000fe20003f0f018 */
[----:B0-----:R-:W-:Y:S02]  /*29d0*/  @P3 IMAD.MOV.U32 R44, RZ, RZ, R38 ;  /* 0x000000ffff2c3224 */ /* 0x001fe400078e0026 */
[----:B------:R-:W-:Y:S01]  /*29e0*/  @P3 IMAD.MOV.U32 R45, RZ, RZ, R40 ;  /* 0x000000ffff2d3224 */ /* 0x000fe200078e0028 */
[----:B------:R-:W-:-:S02]  /*29f0*/  LEA.HI.X.SX32 R42, R48, R177, 0x1, P4 ;  /* 0x000000b1302a7211 */ /* 0x000fc400020f0eff */
[----:B------:R-:W-:Y:S02]  /*2a00*/  LOP3.LUT R43, R105, 0x3a, RZ, 0xfc, !PT ;  /* 0x0000003a692b7812 */ /* 0x000fe400078efcff */
[----:B------:R0:W2:Y:S01]  /*2a10*/  @P3 LDG.E.U8 R206, desc[UR18][R44.64] ;  /* 0x000000122cce3981 */ /* 0x0000a2000c1e1100 */
[----:B------:R-:W-:Y:S02]  /*2a20*/  PLOP3.LUT P3, PT, PT, PT, UP1, 0x80, 0x8 ;  /* 0x000000000008781c */ /* 0x000fe40003f6f018 */
[----:B------:R-:W-:Y:S02]  /*2a30*/  ISETP.LT.AND P0, PT, R46, UR12, P0 ;  /* 0x0000000c2e007c0c */ /* 0x000fe40008701270 */
[----:B------:R-:W-:Y:S02]  /*2a40*/  PRMT R204, RZ, 0x7610, R204 ;  /* 0x00007610ffcc7816 */ /* 0x000fe400000000cc */
[----:B------:R-:W-:Y:S01]  /*2a50*/  ISETP.LT.AND P3, PT, R43, UR12, P3 ;  /* 0x0000000c2b007c0c */ /* 0x000fe20009f61270 */
[----:B0-----:R-:W-:-:S02]  /*2a60*/  @P1 IMAD.MOV.U32 R44, RZ, RZ, R41 ;  /* 0x000000ffff2c1224 */ /* 0x001fc400078e0029 */
[----:B------:R-:W-:Y:S01]  /*2a70*/  @P1 IMAD.MOV.U32 R45, RZ, RZ, R42 ;  /* 0x000000ffff2d1224 */ /* 0x000fe200078e002a */
[----:B------:R-:W-:-:S04]  /*2a80*/  IADD3 R43, P4, PT, R50, R179, RZ ;  /* 0x000000b3322b7210 */ /* 0x000fc80007f9e0ff */
[----:B------:R0:W2:Y:S01]  /*2a90*/  @P1 LDG.E.U8 R204, desc[UR18][R44.64] ;  /* 0x000000122ccc1981 */ /* 0x0000a2000c1e1100 */
[----:B------:R-:W-:Y:S01]  /*2aa0*/  PRMT R203, RZ, 0x7610, R203 ;  /* 0x00007610ffcb7816 */ /* 0x000fe200000000cb */
[----:B------:R-:W-:Y:S01]  /*2ab0*/  @P0 IMAD.MOV.U32 R48, RZ, RZ, R43 ;  /* 0x000000ffff300224 */ /* 0x000fe200078e002b */
[----:B------:R-:W-:Y:S02]  /*2ac0*/  LOP3.LUT R47, R105, 0x42, RZ, 0xfc, !PT ;  /* 0x00000042692f7812 */ /* 0x000fe400078efcff */
[----:B------:R-:W-:Y:S02]  /*2ad0*/  PLOP3.LUT P1, PT, PT, PT, UP1, 0x80, 0x8 ;  /* 0x000000000008781c */ /* 0x000fe40003f2f018 */
[----:B------:R-:W-:Y:S02]  /*2ae0*/  PRMT R202, RZ, 0x7610, R202 ;  /* 0x00007610ffca7816 */ /* 0x000fe400000000ca */
[----:B------:R-:W-:Y:S02]  /*2af0*/  ISETP.LT.AND P1, PT, R47, UR12, P1 ;  /* 0x0000000c2f007c0c */ /* 0x000fe40008f21270 */
[----:B0-----:R-:W-:-:S02]  /*2b00*/  LEA.HI.X.SX32 R45, R50, R177, 0x1, P4 ;  /* 0x000000b1322d7211 */ /* 0x001fc400020f0eff */
[----:B------:R-:W-:-:S03]  /*2b10*/  IADD3 R44, P5, PT, R52, R179, RZ ;  /* 0x000000b3342c7210 */ /* 0x000fc60007fbe0ff */
[----:B------:R-:W-:Y:S01]  /*2b20*/  @P0 IMAD.MOV.U32 R49, RZ, RZ, R45 ;  /* 0x000000ffff310224 */ /* 0x000fe200078e002d */
[----:B------:R-:W-:-:S04]  /*2b30*/  LEA.HI.X.SX32 R46, R52, R177, 0x1, P5 ;  /* 0x000000b1342e7211 */ /* 0x000fc800028f0eff */
[----:B------:R0:W2:Y:S01]  /*2b40*/  @P0 LDG.E.U8 R203, desc[UR18][R48.64] ;  /* 0x0000001230cb0981 */ /* 0x0000a2000c1e1100 */
[----:B------:R-:W-:Y:S02]  /*2b50*/  IADD3 R47, P4, PT, R54, R179, RZ ;  /* 0x000000b3362f7210 */ /* 0x000fe40007f9e0ff */
[----:B------:R-:W-:Y:S02]  /*2b60*/  LOP3.LUT R50, R105, 0x4a, RZ, 0xfc, !PT ;  /* 0x0000004a69327812 */ /* 0x000fe400078efcff */
[----:B------:R-:W-:Y:S01]  /*2b70*/  PLOP3.LUT P0, PT, PT, PT, UP1, 0x80, 0x8 ;  /* 0x000000000008781c */ /* 0x000fe20003f0f018 */
[----:B0-----:R-:W-:Y:S02]  /*2b80*/  @P3 IMAD.MOV.U32 R48, RZ, RZ, R44 ;  /* 0x000000ffff303224 */ /* 0x001fe400078e002c */
[----:B------:R-:W-:Y:S01]  /*2b90*/  @P3 IMAD.MOV.U32 R49, RZ, RZ, R46 ;  /* 0x000000ffff313224 */ /* 0x000fe200078e002e */
[----:B------:R-:W-:-:S04]  /*2ba0*/  ISETP.LT.AND P0, PT, R50, UR12, P0 ;  /* 0x0000000c32007c0c */ /* 0x000fc80008701270 */
[----:B------:R0:W2:Y:S01]  /*2bb0*/  @P3 LDG.E.U8 R202, desc[UR18][R48.64] ;  /* 0x0000001230ca3981 */ /* 0x0000a2000c1e1100 */
[----:B------:R-:W-:Y:S01]  /*2bc0*/  PRMT R207, RZ, 0x7610, R207 ;  /* 0x00007610ffcf7816 */ /* 0x000fe200000000cf */
[----:B------:R-:W-:Y:S01]  /*2bd0*/  @P1 IMAD.MOV.U32 R50, RZ, RZ, R47 ;  /* 0x000000ffff321224 */ /* 0x000fe200078e002f */
[----:B------:R-:W-:Y:S02]  /*2be0*/  LOP3.LUT R52, R105, 0x52, RZ, 0xfc, !PT ;  /* 0x0000005269347812 */ /* 0x000fe400078efcff */
[----:B------:R-:W-:Y:S02]  /*2bf0*/  PLOP3.LUT P3, PT, PT, PT, UP1, 0x80, 0x8 ;  /* 0x000000000008781c */ /* 0x000fe40003f6f018 */
[----:B0-----:R-:W-:Y:S02]  /*2c00*/  LEA.HI.X.SX32 R48, R54, R177, 0x1, P4 ;  /* 0x000000b136307211 */ /* 0x001fe400020f0eff */
[----:B------:R-:W-:-:S03]  /*2c10*/  IADD3 R49, P4, PT, R56, R179, RZ ;  /* 0x000000b338317210 */ /* 0x000fc60007f9e0ff */
[----:B------:R-:W-:Y:S01]  /*2c20*/  @P1 IMAD.MOV.U32 R51, RZ, RZ, R48 ;  /* 0x000000ffff331224 */ /* 0x000fe200078e0030 */
[----:B------:R-:W-:-:S04]  /*2c30*/  ISETP.LT.AND P3, PT, R52, UR12, P3 ;  /* 0x0000000c34007c0c */ /* 0x000fc80009f61270 */
        /* <DEDUP_REMOVED lines=40> */
[----:B------:R-:W-:Y:S01]  /*2ec0*/  LOP3.LUT R62, R105, 0x7a, RZ, 0xfc, !PT ;  /* 0x0000007a693e7812 */ /* 0x000fe200078efcff */
[----:B0-----:R-:W-:Y:S02]  /*2ed0*/  @P3 IMAD.MOV.U32 R60, RZ, RZ, R56 ;  /* 0x000000ffff3c3224 */ /* 0x001fe400078e0038 */
[----:B------:R-:W-:Y:S01]  /*2ee0*/  @P3 IMAD.MOV.U32 R61, RZ, RZ, R58 ;  /* 0x000000ffff3d3224 */ /* 0x000fe200078e003a */
[----:B------:R-:W-:-:S04]  /*2ef0*/  PLOP3.LUT P0, PT, PT, PT, UP1, 0x80, 0x8 ;  /* 0x000000000008781c */ /* 0x000fc80003f0f018 */
[----:B------:R0:W2:Y:S01]  /*2f00*/  @P3 LDG.E.U8 R197, desc[UR18][R60.64] ;  /* 0x000000123cc53981 */ /* 0x0000a2000c1e1100 */
[----:B------:R-:W-:Y:S02]  /*2f10*/  PRMT R124, RZ, 0x7610, R124 ;  /* 0x00007610ff7c7816 */ /* 0x000fe4000000007c */
[----:B------:R-:W-:Y:S01]  /*2f20*/  ISETP.LT.AND P0, PT, R62, UR12, P0 ;  /* 0x0000000c3e007c0c */ /* 0x000fe20008701270 */
[----:B------:R-:W-:Y:S01]  /*2f30*/  @P1 IMAD.MOV.U32 R62, RZ, RZ, R59 ;  /* 0x000000ffff3e1224 */ /* 0x000fe200078e003b */
[----:B------:R-:W-:Y:S02]  /*2f40*/  LOP3.LUT R65, R105, 0x4, RZ, 0xfc, !PT ;  /* 0x0000000469417812 */ /* 0x000fe400078efcff */
[----:B------:R-:W-:Y:S02]  /*2f50*/  PLOP3.LUT P3, PT, PT, PT, UP1, 0x80, 0x8 ;  /* 0x000000000008781c */ /* 0x000fe40003f6f018 */
[----:B0-----:R-:W-:-:S05]  /*2f60*/  LEA.HI.X.SX32 R60, R96, R177, 0x1, P4 ;  /* 0x000000b1603c7211 */ /* 0x001fca00020f0eff */
[----:B------:R-:W-:Y:S01]  /*2f70*/  @P1 IMAD.MOV.U32 R63, RZ, RZ, R60 ;  /* 0x000000ffff3f1224 */ /* 0x000fe200078e003c */
[----:B------:R-:W-:-:S04]  /*2f80*/  IADD3 R171, P4, PT, R102, R179, RZ ;  /* 0x000000b366ab7210 */ /* 0x000fc80007f9e0ff */
[----:B------:R0:W2:Y:S01]  /*2f90*/  @P1 LDG.E.U8 R124, desc[UR18][R62.64] ;  /* 0x000000123e7c1981 */ /* 0x0000a2000c1e1100 */
[----:B------:R-:W-:Y:S01]  /*2fa0*/  ISETP.LT.AND P1, PT, R65, UR12, P3 ;  /* 0x0000000c41007c0c */ /* 0x000fe20009f21270 */
[----:B------:R-:W-:Y:S01]  /*2fb0*/  IMAD.U32 R173, RZ, RZ, UR10 ;  /* 0x0000000affad7e24 */ /* 0x000fe2000f8e00ff */
[----:B------:R-:W-:Y:S02]  /*2fc0*/  IADD3 R61, P3, PT, R64, R179, RZ ;  /* 0x000000b3403d7210 */ /* 0x000fe40007f7e0ff */
[-C--:B------:R-:W-:Y:S01]  /*2fd0*/  LEA.HI.X.SX32 R169, R102, R177.reuse, 0x1, P4 ;  /* 0x000000b166a97211 */ /* 0x080fe200020f0eff */
[----:B------:R-:W-:Y:S01]  /*2fe0*/  IMAD R173, R173, 0x2, R102 ;  /* 0x00000002adad7824 */ /* 0x000fe200078e0266 */
[----:B------:R-:W-:Y:S02]  /*2ff0*/  PRMT R125, RZ, 0x7610, R125 ;  /* 0x00007610ff7d7816 */ /* 0x000fe4000000007d */
[----:B------:R-:W-:Y:S01]  /*3000*/  PRMT R119, RZ, 0x7610, R119 ;  /* 0x00007610ff777816 */ /* 0x000fe20000000077 */
[----:B------:R-:W-:Y:S01]  /*3010*/  @P0 IMAD.MOV.U32 R65, RZ, RZ, R169 ;  /* 0x000000ffff410224 */ /* 0x000fe200078e00a9 */
[----:B0-----:R-:W-:Y:S01]  /*3020*/  LEA.HI.X.SX32 R62, R64, R177, 0x1, P3 ;  /* 0x000000b1403e7211 */ /* 0x001fe200018f0eff */
[----:B------:R-:W-:Y:S01]  /*3030*/  @P0 IMAD.MOV.U32 R64, RZ, RZ, R171 ;  /* 0x000000ffff400224 */ /* 0x000fe200078e00ab */
[----:B------:R-:W-:-:S02]  /*3040*/  LOP3.LUT R63, R105, 0xc, RZ, 0xfc, !PT ;  /* 0x0000000c693f7812 */ /* 0x000fc400078efcff */
[----:B------:R-:W-:Y:S02]  /*3050*/  PLOP3.LUT P3, PT, PT, PT, UP1, 0x80, 0x8 ;  /* 0x000000000008781c */ /* 0x000fe40003f6f018 */
[----:B------:R0:W2:Y:S02]  /*3060*/  @P0 LDG.E.U8 R125, desc[UR18][R64.64] ;  /* 0x00000012407d0981 */ /* 0x0000a4000c1e1100 */
[----:B0-----:R-:W-:Y:S02]  /*3070*/  @P1 IMAD.MOV.U32 R64, RZ, RZ, R61 ;  /* 0x000000ffff401224 */ /* 0x001fe400078e003d */
[----:B------:R-:W-:-:S05]  /*3080*/  @P1 IMAD.MOV.U32 R65, RZ, RZ, R62 ;  /* 0x000000ffff411224 */ /* 0x000fca00078e003e */
[----:B------:R0:W2:Y:S01]  /*3090*/  @P1 LDG.E.U8 R119, desc[UR18][R64.64] ;  /* 0x0000001240771981 */ /* 0x0000a2000c1e1100 */
[----:B------:R-:W-:Y:S02]  /*30a0*/  ISETP.LT.AND P1, PT, R63, UR12, P3 ;  /* 0x0000000c3f007c0c */ /* 0x000fe40009f21270 */
[C---:B------:R-:W-:Y:S02]  /*30b0*/  IADD3 R63, P4, PT, R66.reuse, R179, RZ ;  /* 0x000000b3423f7210 */ /* 0x040fe40007f9e0ff */
[----:B------:R-:W-:Y:S02]  /*30c0*/  LOP3.LUT R67, R105, 0x14, RZ, 0xfc, !PT ;  /* 0x0000001469437812 */ /* 0x000fe400078efcff */
[----:B------:R-:W-:Y:S02]  /*30d0*/  PLOP3.LUT P0, PT, PT, PT, UP1, 0x80, 0x8 ;  /* 0x000000000008781c */ /* 0x000fe40003f0f018 */
[----:B------:R-:W-:Y:S02]  /*30e0*/  PLOP3.LUT P3, PT, PT, PT, UP1, 0x80, 0x8 ;  /* 0x000000000008781c */ /* 0x000fe40003f6f018 */
[----:B0-----:R-:W-:-:S02]  /*30f0*/  LEA.HI.X.SX32 R64, R66, R177, 0x1, P4 ;  /* 0x000000b142407211 */ /* 0x001fc400020f0eff */
[----:B------:R-:W-:Y:S01]  /*3100*/  LOP3.LUT R65, R105, 0x1c, RZ, 0xfc, !PT ;  /* 0x0000001c69417812 */ /* 0x000fe200078efcff */
[----:B------:R-:W-:Y:S01]  /*3110*/  @P1 IMAD.MOV.U32 R66, RZ, RZ, R63 ;  /* 0x000000ffff421224 */ /* 0x000fe200078e003f */
[----:B------:R-:W-:Y:S02]  /*3120*/  PRMT R120, RZ, 0x7610, R120 ;  /* 0x00007610ff787816 */ /* 0x000fe40000000078 */
[----:B------:R-:W-:Y:S01]  /*3130*/  ISETP.LT.AND P0, PT, R67, UR12, P0 ;  /* 0x0000000c43007c0c */ /* 0x000fe20008701270 */
[----:B------:R-:W-:Y:S01]  /*3140*/  @P1 IMAD.MOV.U32 R67, RZ, RZ, R64 ;  /* 0x000000ffff431224 */ /* 0x000fe200078e0040 */
[----:B------:R-:W-:Y:S02]  /*3150*/  LOP3.LUT R69, R105, 0x24, RZ, 0xfc, !PT ;  /* 0x0000002469457812 */ /* 0x000fe400078efcff */
[----:B------:R-:W-:Y:S02]  /*3160*/  PLOP3.LUT P4, PT, PT, PT, UP1, 0x80, 0x8 ;  /* 0x000000000008781c */ /* 0x000fe40003f8f018 */
[----:B------:R-:W-:Y:S01]  /*3170*/  ISETP.LT.AND P3, PT, R65, UR12, P3 ;  /* 0x0000000c41007c0c */ /* 0x000fe20009f61270 */
[----:B------:R0:W2:Y:S01]  /*3180*/  @P1 LDG.E.U8 R120, desc[UR18][R66.64] ;  /* 0x0000001242781981 */ /* 0x0000a2000c1e1100 */
[----:B------:R-:W-:-:S02]  /*3190*/  IADD3 R65, P5, PT, R68, R179, RZ ;  /* 0x000000b344417210 */ /* 0x000fc40007fbe0ff */
[----:B------:R-:W-:Y:S02]  /*31a0*/  ISETP.LT.AND P1, PT, R69, UR12, P4 ;  /* 0x0000000c45007c0c */ /* 0x000fe4000a721270 */
[----:B------:R-:W-:Y:S02]  /*31b0*/  PRMT R122, RZ, 0x7610, R122 ;  /* 0x00007610ff7a7816 */ /* 0x000fe4000000007a */
[----:B0-----:R-:W-:Y:S02]  /*31c0*/  IADD3 R66, P4, PT, R70, R179, RZ ;  /* 0x000000b346427210 */ /* 0x001fe40007f9e0ff */
[-C--:B------:R-:W-:Y:S02]  /*31d0*/  LEA.HI.X.SX32 R67, R68, R177.reuse, 0x1, P5 ;  /* 0x000000b144437211 */ /* 0x080fe400028f0eff */
[----:B------:R-:W-:Y:S01]  /*31e0*/  LEA.HI.X.SX32 R69, R70, R177, 0x1, P4 ;  /* 0x000000b146457211 */ /* 0x000fe200020f0eff */
[----:B------:R-:W-:Y:S02]  /*31f0*/  @P0 IMAD.MOV.U32 R70, RZ, RZ, R65 ;  /* 0x000000ffff460224 */ /* 0x000fe400078e0041 */
[----:B------:R-:W-:Y:S01]  /*3200*/  @P0 IMAD.MOV.U32 R71, RZ, RZ, R67 ;  /* 0x000000ffff470224 */ /* 0x000fe200078e0043 */
[----:B------:R-:W-:Y:S01]  /*3210*/  IADD3 R68, P5, PT, R72, R179, RZ ;  /* 0x000000b348447210 */ /* 0x000fe20007fbe0ff */
[----:B------:R-:W-:Y:S01]  /*3220*/  @P3 IMAD.MOV.U32 R73, RZ, RZ, R69 ;  /* 0x000000ffff493224 */ /* 0x000fe200078e0045 */
[----:B------:R-:W-:-:S02]  /*3230*/  PRMT R121, RZ, 0x7610, R121 ;  /* 0x00007610ff797816 */ /* 0x000fc40000000079 */
[----:B------:R0:W2:Y:S01]  /*3240*/  @P0 LDG.E.U8 R122, desc[UR18][R70.64] ;  /* 0x00000012467a0981 */ /* 0x0000a2000c1e1100 */
[----:B------:R-:W-:Y:S02]  /*3250*/  PRMT R123, RZ, 0x7610, R123 ;  /* 0x00007610ff7b7816 */ /* 0x000fe4000000007b */
[----:B0-----:R-:W-:Y:S01]  /*3260*/  LEA.HI.X.SX32 R70, R72, R177, 0x1, P5 ;  /* 0x000000b148467211 */ /* 0x001fe200028f0eff */
[----:B------:R-:W-:Y:S01]  /*3270*/  @P3 IMAD.MOV.U32 R72, RZ, RZ, R66 ;  /* 0x000000ffff483224 */ /* 0x000fe200078e0042 */
[----:B------:R-:W-:-:S04]  /*3280*/  LOP3.LUT R77, R105, 0x2c, RZ, 0xfc, !PT ;  /* 0x0000002c694d7812 */ /* 0x000fc800078efcff */
[----:B------:R0:W2:Y:S01]  /*3290*/  @P3 LDG.E.U8 R121, desc[UR18][R72.64] ;  /* 0x0000001248793981 */ /* 0x0000a2000c1e1100 */
[----:B------:R-:W-:Y:S01]  /*32a0*/  PLOP3.LUT P0, PT, PT, PT, UP1, 0x80, 0x8 ;  /* 0x000000000008781c */ /* 0x000fe20003f0f018 */
[----:B0-----:R-:W-:Y:S02]  /*32b0*/  @P1 IMAD.MOV.U32 R72, RZ, RZ, R68 ;  /* 0x000000ffff481224 */ /* 0x001fe400078e0044 */
[----:B------:R-:W-:Y:S01]  /*32c0*/  @P1 IMAD.MOV.U32 R73, RZ, RZ, R70 ;  /* 0x000000ffff491224 */ /* 0x000fe200078e0046 */
[----:B------:R-:W-:-:S04]  /*32d0*/  LOP3.LUT R75, R105, 0x34, RZ, 0xfc, !PT ;  /* 0x00000034694b7812 */ /* 0x000fc800078efcff */
[----:B------:R0:W2:Y:S01]  /*32e0*/  @P1 LDG.E.U8 R123, desc[UR18][R72.64] ;  /* 0x00000012487b1981 */ /* 0x0000a2000c1e1100 */
[----:B------:R-:W-:Y:S02]  /*32f0*/  ISETP.LT.AND P1, PT, R77, UR12, P0 ;  /* 0x0000000c4d007c0c */ /* 0x000fe40008721270 */
[----:B------:R-:W-:Y:S02]  /*3300*/  PLOP3.LUT P3, PT, PT, PT, UP1, 0x80, 0x8 ;  /* 0x000000000008781c */ /* 0x000fe40003f6f018 */
[----:B------:R-:W-:Y:S02]  /*3310*/  IADD3 R71, P4, PT, R76, R179, RZ ;  /* 0x000000b34c477210 */ /* 0x000fe40007f9e0ff */
[----:B------:R-:W-:Y:S02]  /*3320*/  ISETP.LT.AND P0, PT, R75, UR12, P3 ;  /* 0x0000000c4b007c0c */ /* 0x000fe40009f01270 */
[----:B------:R-:W-:Y:S02]  /*3330*/  LOP3.LUT R77, R105, 0x3c, RZ, 0xfc, !PT ;  /* 0x0000003c694d7812 */ /* 0x000fe400078efcff */
[----:B------:R-:W-:-:S02]  /*3340*/  PLOP3.LUT P3, PT, PT, PT, UP1, 0x80, 0x8 ;  /* 0x000000000008781c */ /* 0x000fc40003f6f018 */
[----:B0-----:R-:W-:Y:S02]  /*3350*/  LEA.HI.X.SX32 R73, R76, R177, 0x1, P4 ;  /* 0x000000b14c497211 */ /* 0x001fe400020f0eff */
[C---:B------:R-:W-:Y:S01]  /*3360*/  IADD3 R72, P5, PT, R74.reuse, R179, RZ ;  /* 0x000000b34a487210 */ /* 0x040fe20007fbe0ff */
[----:B------:R-:W-:Y:S01]  /*3370*/  @P1 IMAD.MOV.U32 R76, RZ, RZ, R71 ;  /* 0x000000ffff4c1224 */ /* 0x000fe200078e0047 */
[----:B------:R-:W-:Y:S02]  /*3380*/  PRMT R148, RZ, 0x7610, R148 ;  /* 0x00007610ff947816 */ /* 0x000fe40000000094 */
[----:B------:R-:W-:Y:S01]  /*3390*/  ISETP.LT.AND P3, PT, R77, UR12, P3 ;  /* 0x0000000c4d007c0c */ /* 0x000fe20009f61270 */
[----:B------:R-:W-:Y:S01]  /*33a0*/  @P1 IMAD.MOV.U32 R77, RZ, RZ, R73 ;  /* 0x000000ffff4d1224 */ /* 0x000fe200078e0049 */
[----:B------:R-:W-:Y:S02]  /*33b0*/  LEA.HI.X.SX32 R74, R74, R177, 0x1, P5 ;  /* 0x000000b14a4a7211 */ /* 0x000fe400028f0eff */
[----:B------:R-:W-:-:S02]  /*33c0*/  LOP3.LUT R75, R105, 0x44, RZ, 0xfc, !PT ;  /* 0x00000044694b7812 */ /* 0x000fc400078efcff */
[----:B------:R-:W-:Y:S01]  /*33d0*/  PLOP3.LUT P4, PT, PT, PT, UP1, 0x80, 0x8 ;  /* 0x000000000008781c */ /* 0x000fe20003f8f018 */
[----:B------:R0:W2:Y:S01]  /*33e0*/  @P1 LDG.E.U8 R148, desc[UR18][R76.64] ;  /* 0x000000124c941981 */ /* 0x0000a2000c1e1100 */
[----:B------:R-:W-:Y:S02]  /*33f0*/  PRMT R147, RZ, 0x7610, R147 ;  /* 0x00007610ff937816 */ /* 0x000fe40000000093 */
[----:B------:R-:W-:Y:S02]  /*3400*/  ISETP.LT.AND P1, PT, R75, UR12, P4 ;  /* 0x0000000c4b007c0c */ /* 0x000fe4000a721270 */
[----:B------:R-:W-:Y:S01]  /*3410*/  IADD3 R75, P4, PT, R80, R179, RZ ;  /* 0x000000b3504b7210 */ /* 0x000fe20007f9e0ff */
[----:B0-----:R-:W-:Y:S02]  /*3420*/  @P0 IMAD.MOV.U32 R76, RZ, RZ, R72 ;  /* 0x000000ffff4c0224 */ /* 0x001fe400078e0048 */
[----:B------:R-:W-:-:S05]  /*3430*/  @P0 IMAD.MOV.U32 R77, RZ, RZ, R74 ;  /* 0x000000ffff4d0224 */ /* 0x000fca00078e004a */
[----:B------:R0:W2:Y:S01]  /*3440*/  @P0 LDG.E.U8 R147, desc[UR18][R76.64] ;  /* 0x000000124c930981 */ /* 0x0000a2000c1e1100 */
[----:B------:R-:W-:Y:S02]  /*3450*/  PRMT R150, RZ, 0x7610, R150 ;  /* 0x00007610ff967816 */ /* 0x000fe40000000096 */
[----:B0-----:R-:W-:Y:S02]  /*3460*/  LEA.HI.X.SX32 R77, R80, R177, 0x1, P4 ;  /* 0x000000b1504d7211 */ /* 0x001fe400020f0eff */
[C---:B------:R-:W-:Y:S01]  /*3470*/  IADD3 R76, P0, PT, R78.reuse, R179, RZ ;  /* 0x000000b34e4c7210 */ /* 0x040fe20007f1e0ff */
[----:B------:R-:W-:Y:S02]  /*3480*/  @P3 IMAD.MOV.U32 R80, RZ, RZ, R75 ;  /* 0x000000ffff503224 */ /* 0x000fe400078e004b */
[----:B------:R-:W-:Y:S01]  /*3490*/  @P3 IMAD.MOV.U32 R81, RZ, RZ, R77 ;  /* 0x000000ffff513224 */ /* 0x000fe200078e004d */
[----:B------:R-:W-:Y:S02]  /*34a0*/  LEA.HI.X.SX32 R78, R78, R177, 0x1, P0 ;  /* 0x000000b14e4e7211 */ /* 0x000fe400000f0eff */
[----:B------:R-:W-:-:S02]  /*34b0*/  PRMT R149, RZ, 0x7610, R149 ;  /* 0x00007610ff957816 */ /* 0x000fc40000000095 */
[----:B------:R0:W2:Y:S01]  /*34c0*/  @P3 LDG.E.U8 R150, desc[UR18][R80.64] ;  /* 0x0000001250963981 */ /* 0x0000a2000c1e1100 */
[----:B------:R-:W-:Y:S02]  /*34d0*/  LOP3.LUT R79, R105, 0x4c, RZ, 0xfc, !PT ;  /* 0x0000004c694f7812 */ /* 0x000fe400078efcff */
[----:B------:R-:W-:Y:S01]  /*34e0*/  PLOP3.LUT P0, PT, PT, PT, UP1, 0x80, 0x8 ;  /* 0x000000000008781c */ /* 0x000fe20003f0f018 */
[----:B0-----:R-:W-:Y:S02]  /*34f0*/  @P1 IMAD.MOV.U32 R80, RZ, RZ, R76 ;  /* 0x000000ffff501224 */ /* 0x001fe400078e004c */
[----:B------:R-:W-:-:S05]  /*3500*/  @P1 IMAD.MOV.U32 R81, RZ, RZ, R78 ;  /* 0x000000ffff511224 */ /* 0x000fca00078e004e */
[----:B------:R0:W2:Y:S01]  /*3510*/  @P1 LDG.E.U8 R149, desc[UR18][R80.64] ;  /* 0x0000001250951981 */ /* 0x0000a2000c1e1100 */
[----:B------:R-:W-:Y:S02]  /*3520*/  ISETP.LT.AND P1, PT, R79, UR12, P0 ;  /* 0x0000000c4f007c0c */ /* 0x000fe40008721270 */
[C---:B------:R-:W-:Y:S02]  /*3530*/  IADD3 R79, P4, PT, R82.reuse, R179, RZ ;  /* 0x000000b3524f7210 */ /* 0x040fe40007f9e0ff */
[C---:B------:R-:W-:Y:S02]  /*3540*/  LOP3.LUT R83, R105.reuse, 0x54, RZ, 0xfc, !PT ;  /* 0x0000005469537812 */ /* 0x040fe400078efcff */
[----:B------:R-:W-:Y:S02]  /*3550*/  PLOP3.LUT P0, PT, PT, PT, UP1, 0x80, 0x8 ;  /* 0x000000000008781c */ /* 0x000fe40003f0f018 */
[----:B0-----:R-:W-:Y:S02]  /*3560*/  LEA.HI.X.SX32 R80, R82, R177, 0x1, P4 ;  /* 0x000000b152507211 */ /* 0x001fe400020f0eff */
[----:B------:R-:W-:-:S02]  /*3570*/  LOP3.LUT R81, R105, 0x5c, RZ, 0xfc, !PT ;  /* 0x0000005c69517812 */ /* 0x000fc400078efcff */
[----:B------:R-:W-:Y:S02]  /*3580*/  PLOP3.LUT P3, PT, PT, PT, UP1, 0x80, 0x8 ;  /* 0x000000000008781c */ /* 0x000fe40003f6f018 */
[----:B------:R-:W-:Y:S01]  /*3590*/  ISETP.LT.AND P0, PT, R83, UR12, P0 ;  /* 0x0000000c53007c0c */ /* 0x000fe20008701270 */
[----:B------:R-:W-:Y:S01]  /*35a0*/  @P1 IMAD.MOV.U32 R82, RZ, RZ, R79 ;  /* 0x000000ffff521224 */ /* 0x000fe200078e004f */
[----:B------:R-:W-:Y:S01]  /*35b0*/  PRMT R166, RZ, 0x7610, R166 ;  /* 0x00007610ffa67816 */ /* 0x000fe200000000a6 */
[----:B------:R-:W-:Y:S01]  /*35c0*/  @P1 IMAD.MOV.U32 R83, RZ, RZ, R80 ;  /* 0x000000ffff531224 */ /* 0x000fe200078e0050 */
[----:B------:R-:W-:Y:S02]  /*35d0*/  ISETP.LT.AND P3, PT, R81, UR12, P3 ;  /* 0x0000000c51007c0c */ /* 0x000fe40009f61270 */
[----:B------:R-:W-:Y:S02]  /*35e0*/  IADD3 R81, P5, PT, R84, R179, RZ ;  /* 0x000000b354517210 */ /* 0x000fe40007fbe0ff */
[----:B------:R-:W-:Y:S01]  /*35f0*/  LOP3.LUT R86, R105, 0x64, RZ, 0xfc, !PT ;  /* 0x0000006469567812 */ /* 0x000fe200078efcff */
[----:B------:R0:W2:Y:S01]  /*3600*/  @P1 LDG.E.U8 R166, desc[UR18][R82.64] ;  /* 0x0000001252a61981 */ /* 0x0000a2000c1e1100 */
[----:B------:R-:W-:-:S02]  /*3610*/  PLOP3.LUT P4, PT, PT, PT, UP1, 0x80, 0x8 ;  /* 0x000000000008781c */ /* 0x000fc40003f8f018 */
[----:B------:R-:W-:Y:S02]  /*3620*/  PRMT R167, RZ, 0x7610, R167 ;  /* 0x00007610ffa77816 */ /* 0x000fe400000000a7 */
[----:B------:R-:W-:Y:S02]  /*3630*/  ISETP.LT.AND P1, PT, R86, UR12, P4 ;  /* 0x0000000c56007c0c */ /* 0x000fe4000a721270 */
[----:B0-----:R-:W-:Y:S02]  /*3640*/  LEA.HI.X.SX32 R83, R84, R177, 0x1, P5 ;  /* 0x000000b154537211 */ /* 0x001fe400028f0eff */
[-C--:B------:R-:W-:Y:S01]  /*3650*/  IADD3 R82, P4, PT, R85, R179.reuse, RZ ;  /* 0x000000b355527210 */ /* 0x080fe20007f9e0ff */
[----:B------:R-:W-:Y:S02]  /*3660*/  @P0 IMAD.MOV.U32 R86, RZ, RZ, R81 ;  /* 0x000000ffff560224 */ /* 0x000fe400078e0051 */
[----:B------:R-:W-:Y:S01]  /*3670*/  @P0 IMAD.MOV.U32 R87, RZ, RZ, R83 ;  /* 0x000000ffff570224 */ /* 0x000fe200078e0053 */
[----:B------:R-:W-:-:S02]  /*3680*/  IADD3 R84, P5, PT, R88, R179, RZ ;  /* 0x000000b358547210 */ /* 0x000fc40007fbe0ff */
[-C--:B------:R-:W-:Y:S02]  /*3690*/  LEA.HI.X.SX32 R85, R85, R177.reuse, 0x1, P4 ;  /* 0x000000b155557211 */ /* 0x080fe400020f0eff */
[----:B------:R0:W2:Y:S01]  /*36a0*/  @P0 LDG.E.U8 R167, desc[UR18][R86.64] ;  /* 0x0000001256a70981 */ /* 0x0000a2000c1e1100 */
[----:B------:R-:W-:Y:S02]  /*36b0*/  PRMT R168, RZ, 0x7610, R168 ;  /* 0x00007610ffa87816 */ /* 0x000fe400000000a8 */
[----:B------:R-:W-:Y:S01]  /*36c0*/  @P3 IMAD.MOV.U32 R89, RZ, RZ, R85 ;  /* 0x000000ffff593224 */ /* 0x000fe200078e0055 */
        /* <DEDUP_REMOVED lines=14> */
[----:B0-----:R-:W-:Y:S02]  /*37b0*/  LEA.HI.X.SX32 R89, R91, R177, 0x1, P4 ;  /* 0x000000b15b597211 */ /* 0x001fe400020f0eff */
[----:B------:R-:W-:-:S02]  /*37c0*/  LOP3.LUT R95, R105, 0x7c, RZ, 0xfc, !PT ;  /* 0x0000007c695f7812 */ /* 0x000fc400078efcff */
[----:B------:R-:W-:Y:S02]  /*37d0*/  PLOP3.LUT P3, PT, PT, PT, UP1, 0x80, 0x8 ;  /* 0x000000000008781c */ /* 0x000fe40003f6f018 */
[C---:B------:R-:W-:Y:S01]  /*37e0*/  IADD3 R88, P5, PT, R90.reuse, R179, RZ ;  /* 0x000000b35a587210 */ /* 0x040fe20007fbe0ff */
[----:B------:R-:W-:Y:S01]  /*37f0*/  @P1 IMAD.MOV.U32 R96, RZ, RZ, R87 ;  /* 0x000000ffff601224 */ /* 0x000fe200078e0057 */
[----:B------:R-:W-:Y:S01]  /*3800*/  PRMT R151, RZ, 0x7610, R151 ;  /* 0x00007610ff977816 */ /* 0x000fe20000000097 */
[----:B------:R-:W-:Y:S01]  /*3810*/  @P1 IMAD.MOV.U32 R97, RZ, RZ, R89 ;  /* 0x000000ffff611224 */ /* 0x000fe200078e0059 */
[----:B------:R-:W-:Y:S02]  /*3820*/  ISETP.LT.AND P3, PT, R95, UR12, P3 ;  /* 0x0000000c5f007c0c */ /* 0x000fe40009f61270 */
[----:B------:R-:W-:Y:S02]  /*3830*/  LEA.HI.X.SX32 R90, R90, R177, 0x1, P5 ;  /* 0x000000b15a5a7211 */ /* 0x000fe400028f0eff */
[----:B------:R-:W-:Y:S01]  /*3840*/  PRMT R152, RZ, 0x7610, R152 ;  /* 0x00007610ff987816 */ /* 0x000fe20000000098 */
[----:B------:R0:W2:Y:S01]  /*3850*/  @P1 LDG.E.U8 R151, desc[UR18][R96.64] ;  /* 0x0000001260971981 */ /* 0x0000a2000c1e1100 */
[----:B------:R-:W-:-:S02]  /*3860*/  IADD3 R175, P5, PT, R173, R179, RZ ;  /* 0x000000b3adaf7210 */ /* 0x000fc40007fbe0ff */
[----:B------:R-:W-:Y:S02]  /*3870*/  LOP3.LUT R93, R105, 0x6, RZ, 0xfc, !PT ;  /* 0x00000006695d7812 */ /* 0x000fe400078efcff */
[----:B------:R-:W-:Y:S02]  /*3880*/  PLOP3.LUT P4, PT, PT, PT, UP1, 0x80, 0x8 ;  /* 0x000000000008781c */ /* 0x000fe40003f8f018 */
[----:B------:R-:W-:Y:S01]  /*3890*/  LEA.HI.X.SX32 R173, R173, R177, 0x1, P5 ;  /* 0x000000b1adad7211 */ /* 0x000fe200028f0eff */
[----:B0-----:R-:W-:Y:S02]  /*38a0*/  @P0 IMAD.MOV.U32 R96, RZ, RZ, R88 ;  /* 0x000000ffff600224 */ /* 0x001fe400078e0058 */
[----:B------:R-:W-:Y:S01]  /*38b0*/  @P0 IMAD.MOV.U32 R97, RZ, RZ, R90 ;  /* 0x000000ffff610224 */ /* 0x000fe200078e005a */
[----:B------:R-:W-:Y:S02]  /*38c0*/  ISETP.LT.AND P1, PT, R93, UR12, P4 ;  /* 0x0000000c5d007c0c */ /* 0x000fe4000a721270 */
[----:B------:R-:W-:-:S02]  /*38d0*/  LOP3.LUT R93, R105, 0x16, RZ, 0xfc, !PT ;  /* 0x00000016695d7812 */ /* 0x000fc400078efcff */
[----:B------:R0:W2:Y:S01]  /*38e0*/  @P0 LDG.E.U8 R152, desc[UR18][R96.64] ;  /* 0x0000001260980981 */ /* 0x0000a2000c1e1100 */
[----:B------:R-:W-:Y:S02]  /*38f0*/  PLOP3.LUT P0, PT, PT, PT, UP1, 0x80, 0x8 ;  /* 0x000000000008781c */ /* 0x000fe40003f0f018 */
[----:B------:R-:W-:Y:S02]  /*3900*/  PRMT R153, RZ, 0x7610, R153 ;  /* 0x00007610ff997816 */ /* 0x000fe40000000099 */
[C---:B------:R-:W-:Y:S02]  /*3910*/  IADD3 R91, P4, PT, R92.reuse, R179, RZ ;  /* 0x000000b35c5b7210 */ /* 0x040fe40007f9e0ff */
[----:B------:R-:W-:Y:S01]  /*3920*/  ISETP.LT.AND P0, PT, R93, UR12, P0 ;  /* 0x0000000c5d007c0c */ /* 0x000fe20008701270 */
[----:B0-----:R-:W-:Y:S02]  /*3930*/  @P3 IMAD.MOV.U32 R96, RZ, RZ, R175 ;  /* 0x000000ffff603224 */ /* 0x001fe400078e00af */
[----:B------:R-:W-:Y:S01]  /*3940*/  @P3 IMAD.MOV.U32 R97, RZ, RZ, R173 ;  /* 0x000000ffff613224 */ /* 0x000fe200078e00ad */
[----:B------:R-:W-:-:S04]  /*3950*/  LEA.HI.X.SX32 R92, R92, R177, 0x1, P4 ;  /* 0x000000b15c5c7211 */ /* 0x000fc800020f0eff */
[----:B------:R0:W2:Y:S01]  /*3960*/  @P3 LDG.E.U8 R153, desc[UR18][R96.64] ;  /* 0x0000001260993981 */ /* 0x0000a2000c1e1100 */
[C---:B------:R-:W-:Y:S02]  /*3970*/  IADD3 R93, P3, PT, R94.reuse, R179, RZ ;  /* 0x000000b35e5d7210 */ /* 0x040fe40007f7e0ff */
[----:B------:R-:W-:Y:S02]  /*3980*/  PRMT R154, RZ, 0x7610, R154 ;  /* 0x00007610ff9a7816 */ /* 0x000fe4000000009a */
[----:B------:R-:W-:Y:S01]  /*3990*/  LEA.HI.X.SX32 R94, R94, R177, 0x1, P3 ;  /* 0x000000b15e5e7211 */ /* 0x000fe200018f0eff */
[----:B0-----:R-:W-:Y:S02]  /*39a0*/  @P1 IMAD.MOV.U32 R96, RZ, RZ, R91 ;  /* 0x000000ffff601224 */ /* 0x001fe400078e005b */
[----:B------:R-:W-:Y:S01]  /*39b0*/  @P1 IMAD.MOV.U32 R97, RZ, RZ, R92 ;  /* 0x000000ffff611224 */ /* 0x000fe200078e005c */
[----:B------:R-:W-:Y:S02]  /*39c0*/  PRMT R157, RZ, 0x7610, R157 ;  /* 0x00007610ff9d7816 */ /* 0x000fe4000000009d */
[----:B------:R-:W-:-:S02]  /*39d0*/  LOP3.LUT R102, R105, 0x26, RZ, 0xfc, !PT ;  /* 0x0000002669667812 */ /* 0x000fc400078efcff */
[----:B------:R0:W2:Y:S01]  /*39e0*/  @P1 LDG.E.U8 R154, desc[UR18][R96.64] ;  /* 0x00000012609a1981 */ /* 0x0000a2000c1e1100 */
[----:B------:R-:W-:Y:S02]  /*39f0*/  PLOP3.LUT P1, PT, PT, PT, UP1, 0x80, 0x8 ;  /* 0x000000000008781c */ /* 0x000fe40003f2f018 */
[C---:B------:R-:W-:Y:S02]  /*3a00*/  LOP3.LUT R101, R105.reuse, 0x36, RZ, 0xfc, !PT ;  /* 0x0000003669657812 */ /* 0x040fe400078efcff */
[----:B------:R-:W-:Y:S02]  /*3a10*/  PLOP3.LUT P3, PT, PT, PT, UP1, 0x80, 0x8 ;  /* 0x000000000008781c */ /* 0x000fe40003f6f018 */
[----:B------:R-:W-:Y:S01]  /*3a20*/  LOP3.LUT R95, R105, 0x46, RZ, 0xfc, !PT ;  /* 0x00000046695f7812 */ /* 0x000fe200078efcff */
[----:B0-----:R-:W-:Y:S02]  /*3a30*/  @P0 IMAD.MOV.U32 R96, RZ, RZ, R93 ;  /* 0x000000ffff600224 */ /* 0x001fe400078e005d */
[----:B------:R-:W-:Y:S01]  /*3a40*/  @P0 IMAD.MOV.U32 R97, RZ, RZ, R94 ;  /* 0x000000ffff610224 */ /* 0x000fe200078e005e */
[----:B------:R-:W-:-:S02]  /*3a50*/  PLOP3.LUT P4, PT, PT, PT, UP1, 0x80, 0x8 ;  /* 0x000000000008781c */ /* 0x000fc40003f8f018 */
[----:B------:R-:W-:Y:S02]  /*3a60*/  ISETP.LT.AND P1, PT, R102, UR12, P1 ;  /* 0x0000000c66007c0c */ /* 0x000fe40008f21270 */
[----:B------:R0:W2:Y:S01]  /*3a70*/  @P0 LDG.E.U8 R157, desc[UR18][R96.64] ;  /* 0x00000012609d0981 */ /* 0x0000a2000c1e1100 */
[----:B------:R-:W-:Y:S02]  /*3a80*/  ISETP.LT.AND P0, PT, R101, UR12, P3 ;  /* 0x0000000c65007c0c */ /* 0x000fe40009f01270 */
[----:B------:R-:W-:Y:S02]  /*3a90*/  ISETP.LT.AND P3, PT, R95, UR12, P4 ;  /* 0x0000000c5f007c0c */ /* 0x000fe4000a761270 */
[----:B------:R-:W-:-:S04]  /*3aa0*/  IADD3 R95, P4, PT, R98, R179, RZ ;  /* 0x000000b3625f7210 */ /* 0x000fc80007f9e0ff */
[----:B------:R-:W-:Y:S02]  /*3ab0*/  LEA.HI.X.SX32 R98, R98, R177, 0x1, P4 ;  /* 0x000000b162627211 */ /* 0x000fe400020f0eff */
[C---:B0-----:R-:W-:Y:S01]  /*3ac0*/  IADD3 R96, P5, PT, R99.reuse, R179, RZ ;  /* 0x000000b363607210 */ /* 0x041fe20007fbe0ff */
[----:B------:R-:W-:Y:S01]  /*3ad0*/  @P1 IMAD.MOV.U32 R162, RZ, RZ, R95 ;  /* 0x000000ffffa21224 */ /* 0x000fe200078e005f */
[----:B------:R-:W-:Y:S01]  /*3ae0*/  PRMT R159, RZ, 0x7610, R159 ;  /* 0x00007610ff9f7816 */ /* 0x000fe2000000009f */
[----:B------:R-:W-:Y:S01]  /*3af0*/  @P1 IMAD.MOV.U32 R163, RZ, RZ, R98 ;  /* 0x000000ffffa31224 */ /* 0x000fe200078e0062 */
[----:B------:R-:W-:Y:S02]  /*3b00*/  LEA.HI.X.SX32 R99, R99, R177, 0x1, P5 ;  /* 0x000000b163637211 */ /* 0x000fe400028f0eff */
[C---:B------:R-:W-:Y:S02]  /*3b10*/  IADD3 R97, P6, PT, R100.reuse, R179, RZ ;  /* 0x000000b364617210 */ /* 0x040fe40007fde0ff */
[----:B------:R-:W-:Y:S01]  /*3b20*/  PRMT R160, RZ, 0x7610, R160 ;  /* 0x00007610ffa07816 */ /* 0x000fe200000000a0 */
[----:B------:R0:W2:Y:S01]  /*3b30*/  @P1 LDG.E.U8 R159, desc[UR18][R162.64] ;  /* 0x00000012a29f1981 */ /* 0x0000a2000c1e1100 */
[----:B------:R-:W-:Y:S01]  /*3b40*/  UIADD3 UR5, UPT, UPT, UR4, 0x12, URZ ;  /* 0x0000001204057890 */ /* 0x000fe2000fffe0ff */
[----:B------:R-:W-:Y:S01]  /*3b50*/  LEA.HI.X.SX32 R100, R100, R177, 0x1, P6 ;  /* 0x000000b164647211 */ /* 0x000fe200030f0eff */
[----:B------:R-:W-:Y:S01]  /*3b60*/  UIADD3 UR14, UPT, UPT, UR4, 0x13, URZ ;  /* 0x00000013040e7890 */ /* 0x000fe2000fffe0ff */
[----:B------:R-:W-:Y:S01]  /*3b70*/  LOP3.LUT R102, R105, 0x56, RZ, 0xfc, !PT ;  /* 0x0000005669667812 */ /* 0x000fe200078efcff */
[----:B0-----:R-:W-:-:S02]  /*3b80*/  @P0 IMAD.MOV.U32 R162, RZ, RZ, R96 ;  /* 0x000000ffffa20224 */ /* 0x001fc400078e0060 */
[----:B------:R-:W-:Y:S01]  /*3b90*/  @P0 IMAD.MOV.U32 R163, RZ, RZ, R99 ;  /* 0x000000ffffa30224 */ /* 0x000fe200078e0063 */
[----:B------:R-:W-:Y:S01]  /*3ba0*/  PRMT R161, RZ, 0x7610, R161 ;  /* 0x00007610ffa17816 */ /* 0x000fe200000000a1 */
[----:B------:R-:W-:-:S03]  /*3bb0*/  IMAD.U32 R156, RZ, RZ, UR5 ;  /* 0x00000005ff9c7e24 */ /* 0x000fc6000f8e00ff */
[----:B------:R0:W2:Y:S01]  /*3bc0*/  @P0 LDG.E.U8 R160, desc[UR18][R162.64] ;  /* 0x00000012a2a00981 */ /* 0x0000a2000c1e1100 */
[----:B------:R-:W-:Y:S01]  /*3bd0*/  PLOP3.LUT P0, PT, PT, PT, UP1, 0x80, 0x8 ;  /* 0x000000000008781c */ /* 0x000fe20003f0f018 */
[----:B------:R-:W-:Y:S01]  /*3be0*/  IMAD.U32 R172, RZ, RZ, UR14 ;  /* 0x0000000effac7e24 */ /* 0x000fe2000f8e00ff */
[----:B------:R-:W-:Y:S02]  /*3bf0*/  LOP3.LUT R101, R105, 0x66, RZ, 0xfc, !PT ;  /* 0x0000006669657812 */ /* 0x000fe400078efcff */
[----:B------:R-:W-:Y:S02]  /*3c00*/  PLOP3.LUT P1, PT, PT, PT, UP1, 0x80, 0x8 ;  /* 0x000000000008781c */ /* 0x000fe40003f2f018 */
[----:B------:R-:W-:Y:S01]  /*3c10*/  ISETP.LT.AND P0, PT, R102, UR12, P0 ;  /* 0x0000000c66007c0c */ /* 0x000fe20008701270 */
[----:B0-----:R-:W-:Y:S02]  /*3c20*/  @P3 IMAD.MOV.U32 R162, RZ, RZ, R97 ;  /* 0x000000ffffa23224 */ /* 0x001fe400078e0061 */
[----:B------:R-:W-:Y:S01]  /*3c30*/  @P3 IMAD.MOV.U32 R163, RZ, RZ, R100 ;  /* 0x000000ffffa33224 */ /* 0x000fe200078e0064 */
[----:B------:R-:W-:Y:S01]  /*3c40*/  UIADD3 UR20, UPT, UPT, UR4, 0x14, URZ ;  /* 0x0000001404147890 */ /* 0x000fe2000fffe0ff */
[----:B------:R-:W-:-:S02]  /*3c50*/  ISETP.LT.AND P1, PT, R101, UR12, P1 ;  /* 0x0000000c65007c0c */ /* 0x000fc40008f21270 */
[----:B------:R-:W-:Y:S01]  /*3c60*/  IABS R193, R156 ;  /* 0x0000009c00c17213 */ /* 0x000fe20000000000 */
[----:B------:R0:W2:Y:S01]  /*3c70*/  @P3 LDG.E.U8 R161, desc[UR18][R162.64] ;  /* 0x00000012a2a13981 */ /* 0x0000a2000c1e1100 */
[C---:B------:R-:W-:Y:S02]  /*3c80*/  IADD3 R101, P3, PT, R103.reuse, R179, RZ ;  /* 0x000000b367657210 */ /* 0x040fe40007f7e0ff */
[----:B------:R-:W-:Y:S01]  /*3c90*/  IABS R192, R172 ;  /* 0x000000ac00c07213 */ /* 0x000fe20000000000 */
[----:B------:R-:W-:Y:S01]  /*3ca0*/  IMAD.U32 R191, RZ, RZ, UR20 ;  /* 0x00000014ffbf7e24 */ /* 0x000fe2000f8e00ff */
[----:B------:R-:W-:Y:S01]  /*3cb0*/  LEA.HI.X.SX32 R103, R103, R177, 0x1, P3 ;  /* 0x000000b167677211 */ /* 0x000fe200018f0eff */
[----:B------:R-:W-:Y:S01]  /*3cc0*/  IMAD.HI.U32 R172, R106, R193, RZ ;  /* 0x000000c16aac7227 */ /* 0x000fe200078e00ff */
[----:B------:R-:W-:-:S03]  /*3cd0*/  UIADD3 UR21, UPT, UPT, UR4, 0x15, URZ ;  /* 0x0000001504157890 */ /* 0x000fc6000fffe0ff */
[----:B------:R-:W-:Y:S01]  /*3ce0*/  IMAD.HI.U32 R156, R106, R192, RZ ;  /* 0x000000c06a9c7227 */ /* 0x000fe200078e00ff */
[----:B0-----:R-:W-:Y:S02]  /*3cf0*/  PRMT R162, RZ, 0x7610, R162 ;  /* 0x00007610ffa27816 */ /* 0x001fe400000000a2 */
[----:B------:R-:W-:Y:S01]  /*3d00*/  IABS R191, R191 ;  /* 0x000000bf00bf7213 */ /* 0x000fe20000000000 */
[----:B------:R-:W-:Y:S02]  /*3d10*/  IMAD.MOV R172, RZ, RZ, -R172 ;  /* 0x000000ffffac7224 */ /* 0x000fe400078e0aac */
[----:B------:R-:W-:Y:S02]  /*3d20*/  @P0 IMAD.MOV.U32 R182, RZ, RZ, R101 ;  /* 0x000000ffffb60224 */ /* 0x000fe400078e0065 */
[----:B------:R-:W-:Y:S02]  /*3d30*/  @P0 IMAD.MOV.U32 R183, RZ, RZ, R103 ;  /* 0x000000ffffb70224 */ /* 0x000fe400078e0067 */
[----:B------:R-:W-:Y:S01]  /*3d40*/  IMAD.MOV R156, RZ, RZ, -R156 ;  /* 0x000000ffff9c7224 */ /* 0x000fe200078e0a9c */
[----:B------:R-:W-:Y:S01]  /*3d50*/  IADD3 R102, P4, PT, R104, R179, RZ ;  /* 0x000000b368667210 */ /* 0x000fe20007f9e0ff */
[C---:B------:R-:W-:Y:S01]  /*3d60*/  IMAD R193, R143.reuse, R172, R193 ;  /* 0x000000ac8fc17224 */ /* 0x040fe200078e02c1 */
[----:B------:R0:W2:Y:S01]  /*3d70*/  @P0 LDG.E.U8 R162, desc[UR18][R182.64] ;  /* 0x00000012b6a20981 */ /* 0x0000a2000c1e1100 */
[----:B------:R-:W-:-:S02]  /*3d80*/  IMAD R192, R143, R156, R192 ;  /* 0x0000009c8fc07224 */ /* 0x000fc400078e02c0 */
[----:B------:R-:W-:Y:S01]  /*3d90*/  IMAD.U32 R172, RZ, RZ, UR21 ;  /* 0x00000015ffac7e24 */ /* 0x000fe2000f8e00ff */
[C---:B------:R-:W-:Y:S01]  /*3da0*/  ISETP.GT.U32.AND P0, PT, R143.reuse, R142, PT ;  /* 0x0000008e8f00720c */ /* 0x040fe20003f04070 */
[----:B------:R-:W-:Y:S01]  /*3db0*/  IMAD.HI.U32 R156, R106, R191, RZ ;  /* 0x000000bf6a9c7227 */ /* 0x000fe200078e00ff */
[----:B------:R-:W-:Y:S01]  /*3dc0*/  LEA.HI.X.SX32 R104, R104, R177, 0x1, P4 ;  /* 0x000000b168687211 */ /* 0x000fe200020f0eff */
[----:B-1----:R-:W-:Y:S01]  /*3dd0*/  UIADD3 UR27, UPT, UPT, UR4, 0x17, URZ ;  /* 0x00000017041b7890 */ /* 0x002fe2000fffe0ff */
[----:B------:R-:W-:Y:S01]  /*3de0*/  IABS R190, R172 ;  /* 0x000000ac00be7213 */ /* 0x000fe20000000000 */
[----:B------:R-:W-:Y:S01]  /*3df0*/  IMAD.MOV R156, RZ, RZ, -R156 ;  /* 0x000000ffff9c7224 */ /* 0x000fe200078e0a9c */
[----:B------:R-:W-:Y:S01]  /*3e00*/  PRMT R163, RZ, 0x7610, R163 ;  /* 0x00007610ffa37816 */ /* 0x000fe200000000a3 */
[----:B0-----:R-:W-:Y:S02]  /*3e10*/  @P1 IMAD.MOV.U32 R182, RZ, RZ, R102 ;  /* 0x000000ffffb61224 */ /* 0x001fe400078e0066 */
[----:B------:R-:W-:Y:S01]  /*3e20*/  @P1 IMAD.MOV.U32 R183, RZ, RZ, R104 ;  /* 0x000000ffffb71224 */ /* 0x000fe200078e0068 */
[C---:B------:R-:W-:Y:S01]  /*3e30*/  ISETP.GT.U32.AND P3, PT, R143.reuse, R138, PT ;  /* 0x0000008a8f00720c */ /* 0x040fe20003f64070 */
[----:B------:R-:W-:-:S02]  /*3e40*/  IMAD R191, R143, R156, R191 ;  /* 0x0000009c8fbf7224 */ /* 0x000fc400078e02bf */
[----:B------:R-:W-:Y:S01]  /*3e50*/  IMAD.U32 R188, RZ, RZ, UR27 ;  /* 0x0000001bffbc7e24 */ /* 0x000fe2000f8e00ff */
[----:B------:R-:W-:Y:S01]  /*3e60*/  UIADD3 UR45, UPT, UPT, UR4, 0x19, URZ ;  /* 0x00000019042d7890 */ /* 0x000fe2000fffe0ff */
[----:B------:R-:W-:Y:S01]  /*3e70*/  IMAD.HI.U32 R156, R106, R190, RZ ;  /* 0x000000be6a9c7227 */ /* 0x000fe200078e00ff */
[----:B------:R0:W2:Y:S01]  /*3e80*/  @P1 LDG.E.U8 R163, desc[UR18][R182.64] ;  /* 0x00000012b6a31981 */ /* 0x0000a2000c1e1100 */
[C---:B------:R-:W-:Y:S02]  /*3e90*/  ISETP.GT.U32.AND P1, PT, R143.reuse, R140, PT ;  /* 0x0000008c8f00720c */ /* 0x040fe40003f24070 */
[----:B------:R-:W-:Y:S01]  /*3ea0*/  IABS R188, R188 ;  /* 0x000000bc00bc7213 */ /* 0x000fe20000000000 */
[----:B------:R-:W-:Y:S02]  /*3eb0*/  IMAD.MOV R156, RZ, RZ, -R156 ;  /* 0x000000ffff9c7224 */ /* 0x000fe400078e0a9c */
[----:B------:R-:W-:Y:S01]  /*3ec0*/  @!P0 IMAD.IADD R142, R142, 0x1, -R143 ;  /* 0x000000018e8e8824 */ /* 0x000fe200078e0a8f */
[C---:B------:R-:W-:Y:S01]  /*3ed0*/  ISETP.GT.U32.AND P0, PT, R143.reuse, R137, PT ;  /* 0x000000898f00720c */ /* 0x040fe20003f04070 */
[----:B------:R-:W-:-:S02]  /*3ee0*/  IMAD R190, R143, R156, R190 ;  /* 0x0000009c8fbe7224 */ /* 0x000fc400078e02be */
[----:B------:R-:W-:Y:S02]  /*3ef0*/  IMAD.U32 R186, RZ, RZ, UR45 ;  /* 0x0000002dffba7e24 */ /* 0x000fe4000f8e00ff */
[----:B------:R-:W-:Y:S01]  /*3f00*/  IMAD.HI.U32 R156, R106, R188, RZ ;  /* 0x000000bc6a9c7227 */ /* 0x000fe200078e00ff */
[----:B------:R-:W-:Y:S01]  /*3f10*/  UIADD3 UR46, UPT, UPT, UR4, 0x1a, URZ ;  /* 0x0000001a042e7890 */ /* 0x000fe2000fffe0ff */
[C---:B------:R-:W-:Y:S02]  /*3f20*/  ISETP.GT.U32.AND P4, PT, R143.reuse, R141, PT ;  /* 0x0000008d8f00720c */ /* 0x040fe40003f84070 */
[----:B------:R-:W-:Y:S01]  /*3f30*/  IMAD.MOV R156, RZ, RZ, -R156 ;  /* 0x000000ffff9c7224 */ /* 0x000fe200078e0a9c */
[----:B------:R-:W-:Y:S01]  /*3f40*/  IABS R186, R186 ;  /* 0x000000ba00ba7213 */ /* 0x000fe20000000000 */
[----:B------:R-:W-:Y:S01]  /*3f50*/  @!P3 IMAD.IADD R138, R138, 0x1, -R143 ;  /* 0x000000018a8ab824 */ /* 0x000fe200078e0a8f */
[C---:B------:R-:W-:Y:S01]  /*3f60*/  ISETP.GT.U32.AND P3, PT, R143.reuse, R133, PT ;  /* 0x000000858f00720c */ /* 0x040fe20003f64070 */
[----:B------:R-:W-:Y:S01]  /*3f70*/  IMAD R188, R143, R156, R188 ;  /* 0x0000009c8fbc7224 */ /* 0x000fe200078e02bc */
[----:B------:R-:W-:Y:S01]  /*3f80*/  UIADD3 UR26, UPT, UPT, UR4, 0x16, URZ ;  /* 0x00000016041a7890 */ /* 0x000fe2000fffe0ff */
[----:B------:R-:W-:-:S02]  /*3f90*/  IMAD.U32 R185, RZ, RZ, UR46 ;  /* 0x0000002effb97e24 */ /* 0x000fc4000f8e00ff */
[----:B------:R-:W-:Y:S01]  /*3fa0*/  @!P1 IMAD.IADD R140, R140, 0x1, -R143 ;  /* 0x000000018c8c9824 */ /* 0x000fe200078e0a8f */
[----:B------:R-:W-:Y:S01]  /*3fb0*/  ISETP.GT.U32.AND P1, PT, R143, R134, PT ;  /* 0x000000868f00720c */ /* 0x000fe20003f24070 */
[----:B------:R-:W-:Y:S01]  /*3fc0*/  IMAD.HI.U32 R156, R106, R186, RZ ;  /* 0x000000ba6a9c7227 */ /* 0x000fe200078e00ff */
[----:B------:R-:W-:-:S03]  /*3fd0*/  UIADD3 UR49, UPT, UPT, UR4, 0x1d, URZ ;  /* 0x0000001d04317890 */ /* 0x000fc6000fffe0ff */
[--C-:B------:R-:W-:Y:S01]  /*3fe0*/  @!P0 IMAD.IADD R137, R137, 0x1, -R143.reuse ;  /* 0x0000000189898824 */ /* 0x100fe200078e0a8f */
[----:B------:R-:W-:Y:S01]  /*3ff0*/  ISETP.GT.U32.AND P0, PT, R143, R132, PT ;  /* 0x000000848f00720c */ /* 0x000fe20003f04070 */
[----:B------:R-:W-:Y:S01]  /*4000*/  IMAD.MOV R156, RZ, RZ, -R156 ;  /* 0x000000ffff9c7224 */ /* 0x000fe200078e0a9c */
[----:B------:R-:W-:Y:S01]  /*4010*/  IABS R185, R185 ;  /* 0x000000b900b97213 */ /* 0x000fe20000000000 */
[----:B------:R-:W-:Y:S02]  /*4020*/  IMAD.U32 R189, RZ, RZ, UR26 ;  /* 0x0000001affbd7e24 */ /* 0x000fe4000f8e00ff */
[----:B------:R-:W-:Y:S01]  /*4030*/  @!P4 IMAD.IADD R141, R141, 0x1, -R143 ;  /* 0x000000018d8dc824 */ /* 0x000fe200078e0a8f */
[C---:B------:R-:W-:Y:S01]  /*4040*/  ISETP.GT.U32.AND P4, PT, R143.reuse, R136, PT ;  /* 0x000000888f00720c */ /* 0x040fe20003f84070 */
[C---:B------:R-:W-:Y:S01]  /*4050*/  IMAD R186, R143.reuse, R156, R186 ;  /* 0x0000009c8fba7224 */ /* 0x040fe200078e02ba */
[----:B------:R-:W-:Y:S01]  /*4060*/  ISETP.GT.U32.AND P5, PT, R143, R135, PT ;  /* 0x000000878f00720c */ /* 0x000fe20003fa4070 */
[----:B0-----:R-:W-:Y:S01]  /*4070*/  IMAD.U32 R182, RZ, RZ, UR49 ;  /* 0x00000031ffb67e24 */ /* 0x001fe2000f8e00ff */
[----:B------:R-:W-:Y:S01]  /*4080*/  UIADD3 UR44, UPT, UPT, UR4, 0x18, URZ ;  /* 0x00000018042c7890 */ /* 0x000fe2000fffe0ff */
[----:B------:R-:W-:Y:S01]  /*4090*/  IMAD.HI.U32 R156, R106, R185, RZ ;  /* 0x000000b96a9c7227 */ /* 0x000fe200078e00ff */
[----:B------:R-:W-:-:S03]  /*40a0*/  IABS R189, R189 ;  /* 0x000000bd00bd7213 */ /* 0x000fc60000000000 */
[--C-:B------:R-:W-:Y:S01]  /*40b0*/  @!P3 IMAD.IADD R133, R133, 0x1, -R143.reuse ;  /* 0x000000018585b824 */ /* 0x100fe200078e0a8f */
[C---:B------:R-:W-:Y:S01]  /*40c0*/  ISETP.GT.U32.AND P3, PT, R143.reuse, R128, PT ;  /* 0x000000808f00720c */ /* 0x040fe20003f64070 */
[----:B------:R-:W-:Y:S01]  /*40d0*/  IMAD.MOV R156, RZ, RZ, -R156 ;  /* 0x000000ffff9c7224 */ /* 0x000fe200078e0a9c */
[----:B------:R-:W-:Y:S01]  /*40e0*/  IABS R182, R182 ;  /* 0x000000b600b67213 */ /* 0x000fe20000000000 */
[--C-:B------:R-:W-:Y:S01]  /*40f0*/  @!P1 IMAD.IADD R134, R134, 0x1, -R143.reuse ;  /* 0x0000000186869824 */ /* 0x100fe200078e0a8f */
[C---:B------:R-:W-:Y:S01]  /*4100*/  ISETP.GT.U32.AND P1, PT, R143.reuse, R129, PT ;  /* 0x000000818f00720c */ /* 0x040fe20003f24070 */
[----:B------:R-:W-:Y:S02]  /*4110*/  IMAD.U32 R187, RZ, RZ, UR44 ;  /* 0x0000002cffbb7e24 */ /* 0x000fe4000f8e00ff */
[----:B------:R-:W-:Y:S01]  /*4120*/  @!P0 IMAD.IADD R132, R132, 0x1, -R143 ;  /* 0x0000000184848824 */ /* 0x000fe200078e0a8f */
[----:B------:R-:W-:Y:S01]  /*4130*/  ISETP.GT.U32.AND P0, PT, R143, R127, PT ;  /* 0x0000007f8f00720c */ /* 0x000fe20003f04070 */
[----:B------:R-:W-:Y:S01]  /*4140*/  IMAD.HI.U32 R172, R106, R189, RZ ;  /* 0x000000bd6aac7227 */ /* 0x000fe200078e00ff */
[----:B------:R-:W-:-:S03]  /*4150*/  IABS R187, R187 ;  /* 0x000000bb00bb7213 */ /* 0x000fc60000000000 */
[----:B------:R-:W-:Y:S02]  /*4160*/  IMAD R185, R143, R156, R185 ;  /* 0x0000009c8fb97224 */ /* 0x000fe400078e02b9 */
[----:B------:R-:W-:Y:S01]  /*4170*/  IMAD.HI.U32 R156, R106, R182, RZ ;  /* 0x000000b66a9c7227 */ /* 0x000fe200078e00ff */
[----:B------:R-:W-:-:S03]  /*4180*/  UIADD3 UR50, UPT, UPT, UR4, 0x1e, URZ ;  /* 0x0000001e04327890 */ /* 0x000fc6000fffe0ff */
[----:B------:R-:W-:Y:S02]  /*4190*/  IMAD.MOV R172, RZ, RZ, -R172 ;  /* 0x000000ffffac7224 */ /* 0x000fe400078e0aac */
[--C-:B------:R-:W-:Y:S01]  /*41a0*/  @!P4 IMAD.IADD R136, R136, 0x1, -R143.reuse ;  /* 0x000000018888c824 */ /* 0x100fe200078e0a8f */
[----:B------:R-:W-:Y:S01]  /*41b0*/  ISETP.GT.U32.AND P4, PT, R143, R131, PT ;  /* 0x000000838f00720c */ /* 0x000fe20003f84070 */
[--C-:B------:R-:W-:Y:S01]  /*41c0*/  @!P5 IMAD.IADD R135, R135, 0x1, -R143.reuse ;  /* 0x000000018787d824 */ /* 0x100fe200078e0a8f */
[C---:B------:R-:W-:Y:S01]  /*41d0*/  ISETP.GT.U32.AND P5, PT, R143.reuse, R130, PT ;  /* 0x000000828f00720c */ /* 0x040fe20003fa4070 */
[----:B------:R-:W-:Y:S02]  /*41e0*/  IMAD.MOV R156, RZ, RZ, -R156 ;  /* 0x000000ffff9c7224 */ /* 0x000fe400078e0a9c */
[----:B------:R-:W-:Y:S01]  /*41f0*/  @!P3 IMAD.IADD R128, R128, 0x1, -R143 ;  /* 0x000000018080b824 */ /* 0x000fe200078e0a8f */
[C---:B------:R-:W-:Y:S01]  /*4200*/  ISETP.GT.U32.AND P3, PT, R143.reuse, R192, PT ;  /* 0x000000c08f00720c */ /* 0x040fe20003f64070 */
[----:B------:R-:W-:-:S02]  /*4210*/  IMAD R189, R143, R172, R189 ;  /* 0x000000ac8fbd7224 */ /* 0x000fc400078e02bd */
[----:B------:R-:W-:Y:S01]  /*4220*/  IMAD.HI.U32 R172, R106, R187, RZ ;  /* 0x000000bb6aac7227 */ /* 0x000fe200078e00ff */
[----:B------:R-:W-:-:S03]  /*4230*/  UIADD3 UR48, UPT, UPT, UR4, 0x1c, URZ ;  /* 0x0000001c04307890 */ /* 0x000fc6000fffe0ff */
[----:B------:R-:W-:Y:S02]  /*4240*/  IMAD R182, R143, R156, R182 ;  /* 0x0000009c8fb67224 */ /* 0x000fe400078e02b6 */
[----:B------:R-:W-:Y:S02]  /*4250*/  IMAD.U32 R156, RZ, RZ, UR50 ;  /* 0x00000032ff9c7e24 */ /* 0x000fe4000f8e00ff */
[--C-:B------:R-:W-:Y:S01]  /*4260*/  @!P1 IMAD.IADD R129, R129, 0x1, -R143.reuse ;  /* 0x0000000181819824 */ /* 0x100fe200078e0a8f */
[----:B------:R-:W-:Y:S01]  /*4270*/  ISETP.GT.U32.AND P1, PT, R143, R193, PT ;  /* 0x000000c18f00720c */ /* 0x000fe20003f24070 */
[----:B------:R-:W-:Y:S02]  /*4280*/  IMAD.MOV R172, RZ, RZ, -R172 ;  /* 0x000000ffffac7224 */ /* 0x000fe400078e0aac */
[----:B------:R-:W-:Y:S01]  /*4290*/  @!P0 IMAD.IADD R127, R127, 0x1, -R143 ;  /* 0x000000017f7f8824 */ /* 0x000fe200078e0a8f */
[C---:B------:R-:W-:Y:S01]  /*42a0*/  ISETP.GT.U32.AND P0, PT, R143.reuse, R191, PT ;  /* 0x000000bf8f00720c */ /* 0x040fe20003f04070 */
[----:B------:R-:W-:Y:S01]  /*42b0*/  IMAD R187, R143, R172, R187 ;  /* 0x000000ac8fbb7224 */ /* 0x000fe200078e02bb */
[----:B------:R-:W-:Y:S01]  /*42c0*/  IABS R156, R156 ;  /* 0x0000009c009c7213 */ /* 0x000fe20000000000 */
[----:B------:R-:W-:Y:S01]  /*42d0*/  IMAD.U32 R183, RZ, RZ, UR48 ;  /* 0x00000030ffb77e24 */ /* 0x000fe2000f8e00ff */
[----:B------:R-:W-:Y:S01]  /*42e0*/  UIADD3 UR47, UPT, UPT, UR4, 0x1b, URZ ;  /* 0x0000001b042f7890 */ /* 0x000fe2000fffe0ff */
[--C-:B------:R-:W-:Y:S01]  /*42f0*/  @!P4 IMAD.IADD R131, R131, 0x1, -R143.reuse ;  /* 0x000000018383c824 */ /* 0x100fe200078e0a8f */
[C---:B------:R-:W-:Y:S01]  /*4300*/  ISETP.GT.U32.AND P4, PT, R143.reuse, R108, PT ;  /* 0x0000006c8f00720c */ /* 0x040fe20003f84070 */
[--C-:B------:R-:W-:Y:S01]  /*4310*/  @!P5 IMAD.IADD R130, R130, 0x1, -R143.reuse ;  /* 0x000000018282d824 */ /* 0x100fe200078e0a8f */
[C---:B------:R-:W-:Y:S01]  /*4320*/  ISETP.GT.U32.AND P5, PT, R143.reuse, R107, PT ;  /* 0x0000006b8f00720c */ /* 0x040fe20003fa4070 */
[----:B------:R-:W-:Y:S01]  /*4330*/  IMAD.MOV.U32 R181, RZ, RZ, R156 ;  /* 0x000000ffffb57224 */ /* 0x000fe200078e009c */
[----:B------:R-:W-:Y:S01]  /*4340*/  IABS R183, R183 ;  /* 0x000000b700b77213 */ /* 0x000fe20000000000 */
[----:B------:R-:W-:Y:S01]  /*4350*/  @!P3 IMAD.IADD R192, R192, 0x1, -R143 ;  /* 0x00000001c0c0b824 */ /* 0x000fe200078e0a8f */
[----:B------:R-:W-:Y:S01]  /*4360*/  ISETP.GT.U32.AND P3, PT, R143, R187, PT ;  /* 0x000000bb8f00720c */ /* 0x000fe20003f64070 */
[----:B------:R-:W-:-:S02]  /*4370*/  IMAD.U32 R184, RZ, RZ, UR47 ;  /* 0x0000002fffb87e24 */ /* 0x000fc4000f8e00ff */
[----:B------:R-:W-:Y:S01]  /*4380*/  IMAD.HI.U32 R156, R106, R181, RZ ;  /* 0x000000b56a9c7227 */ /* 0x000fe200078e00ff */
[----:B------:R-:W-:-:S03]  /*4390*/  UIADD3 UR51, UPT, UPT, UR4, 0x1f, URZ ;  /* 0x0000001f04337890 */ /* 0x000fc6000fffe0ff */
[----:B------:R-:W-:Y:S01]  /*43a0*/  @!P1 IMAD.IADD R193, R193, 0x1, -R143 ;  /* 0x00000001c1c19824 */ /* 0x000fe200078e0a8f */
[----:B------:R-:W-:Y:S01]  /*43b0*/  ISETP.GT.U32.AND P1, PT, R143, R188, PT ;  /* 0x000000bc8f00720c */ /* 0x000fe20003f24070 */
[----:B------:R-:W-:Y:S01]  /*43c0*/  IMAD.HI.U32 R172, R106, R183, RZ ;  /* 0x000000b76aac7227 */ /* 0x000fe200078e00ff */
[----:B------:R-:W-:-:S03]  /*43d0*/  IABS R184, R184 ;  /* 0x000000b800b87213 */ /* 0x000fc60000000000 */
[--C-:B------:R-:W-:Y:S01]  /*43e0*/  @!P0 IMAD.IADD R191, R191, 0x1, -R143.reuse ;  /* 0x00000001bfbf8824 */ /* 0x100fe200078e0a8f */
[C---:B------:R-:W-:Y:S01]  /*43f0*/  ISETP.GT.U32.AND P0, PT, R143.reuse, R186, PT ;  /* 0x000000ba8f00720c */ /* 0x040fe20003f04070 */
[----:B------:R-:W-:Y:S02]  /*4400*/  IMAD.MOV R156, RZ, RZ, -R156 ;  /* 0x000000ffff9c7224 */ /* 0x000fe400078e0a9c */
[----:B------:R-:W-:Y:S02]  /*4410*/  IMAD.MOV R172, RZ, RZ, -R172 ;  /* 0x000000ffffac7224 */ /* 0x000fe400078e0aac */
[----:B------:R-:W-:Y:S01]  /*4420*/  @!P4 IMAD.IADD R108, R108, 0x1, -R143 ;  /* 0x000000016c6cc824 */ /* 0x000fe200078e0a8f */
[C---:B------:R-:W-:Y:S01]  /*4430*/  ISETP.GT.U32.AND P4, PT, R143.reuse, R190, PT ;  /* 0x000000be8f00720c */ /* 0x040fe20003f84070 */
[----:B------:R-:W-:Y:S02]  /*4440*/  IMAD R181, R143, R156, R181 ;  /* 0x0000009c8fb57224 */ /* 0x000fe400078e02b5 */
[----:B------:R-:W-:Y:S01]  /*4450*/  @!P5 IMAD.IADD R107, R107, 0x1, -R143 ;  /* 0x000000016b6bd824 */ /* 0x000fe200078e0a8f */
[----:B------:R-:W-:Y:S01]  /*4460*/  ISETP.GT.U32.AND P5, PT, R143, R189, PT ;  /* 0x000000bd8f00720c */ /* 0x000fe20003fa4070 */
[----:B------:R-:W-:-:S02]  /*4470*/  IMAD.U32 R156, RZ, RZ, UR51 ;  /* 0x00000033ff9c7e24 */ /* 0x000fc4000f8e00ff */
[----:B------:R-:W-:Y:S01]  /*4480*/  IMAD.HI.U32 R174, R106, R184, RZ ;  /* 0x000000b86aae7227 */ /* 0x000fe200078e00ff */
[----:B------:R-:W-:-:S03]  /*4490*/  ISETP.GT.U32.AND P6, PT, R143, R139, PT ;  /* 0x0000008b8f00720c */ /* 0x000fc60003fc4070 */
[----:B------:R-:W-:Y:S02]  /*44a0*/  IMAD R183, R143, R172, R183 ;  /* 0x000000ac8fb77224 */ /* 0x000fe400078e02b7 */
[--C-:B------:R-:W-:Y:S01]  /*44b0*/  @!P3 IMAD.IADD R187, R187, 0x1, -R143.reuse ;  /* 0x00000001bbbbb824 */ /* 0x100fe200078e0a8f */
[C---:B------:R-:W-:Y:S01]  /*44c0*/  ISETP.GT.U32.AND P3, PT, R143.reuse, R182, PT ;  /* 0x000000b68f00720c */ /* 0x040fe20003f64070 */
[----:B------:R-:W-:Y:S01]  /*44d0*/  IMAD.MOV R174, RZ, RZ, -R174 ;  /* 0x000000ffffae7224 */ /* 0x000fe200078e0aae */
[----:B------:R-:W-:Y:S01]  /*44e0*/  IABS R156, R156 ;  /* 0x0000009c009c7213 */ /* 0x000fe20000000000 */
[--C-:B------:R-:W-:Y:S01]  /*44f0*/  @!P1 IMAD.IADD R188, R188, 0x1, -R143.reuse ;  /* 0x00000001bcbc9824 */ /* 0x100fe200078e0a8f */
[C---:B------:R-:W-:Y:S01]  /*4500*/  ISETP.GT.U32.AND P1, PT, R143.reuse, R183, PT ;  /* 0x000000b78f00720c */ /* 0x040fe20003f24070 */
[----:B------:R-:W-:Y:S01]  /*4510*/  @!P0 IMAD.IADD R186, R186, 0x1, -R143 ;  /* 0x00000001baba8824 */ /* 0x000fe200078e0a8f */
[C---:B------:R-:W-:Y:S01]  /*4520*/  ISETP.GT.U32.AND P0, PT, R143.reuse, R181, PT ;  /* 0x000000b58f00720c */ /* 0x040fe20003f04070 */
[----:B------:R-:W-:-:S02]  /*4530*/  IMAD R184, R143, R174, R184 ;  /* 0x000000ae8fb87224 */ /* 0x000fc400078e02b8 */
[----:B------:R-:W-:Y:S02]  /*4540*/  IMAD.MOV.U32 R194, RZ, RZ, R156 ;  /* 0x000000ffffc27224 */ /* 0x000fe400078e009c */
[--C-:B------:R-:W-:Y:S01]  /*4550*/  @!P4 IMAD.IADD R190, R190, 0x1, -R143.reuse ;  /* 0x00000001bebec824 */ /* 0x100fe200078e0a8f */
[----:B------:R-:W-:Y:S01]  /*4560*/  ISETP.GT.U32.AND P4, PT, R143, R185, PT ;  /* 0x000000b98f00720c */ /* 0x000fe20003f84070 */
[----:B------:R-:W-:Y:S01]  /*4570*/  @!P5 IMAD.IADD R189, R189, 0x1, -R143 ;  /* 0x00000001bdbdd824 */ /* 0x000fe200078e0a8f */
[----:B------:R-:W-:Y:S01]  /*4580*/  ISETP.GT.U32.AND P5, PT, R143, R184, PT ;  /* 0x000000b88f00720c */ /* 0x000fe20003fa4070 */
[----:B------:R-:W-:-:S04]  /*4590*/  IMAD.HI.U32 R106, R106, R194, RZ ;  /* 0x000000c26a6a7227 */ /* 0x000fc800078e00ff */
[--C-:B------:R-:W-:Y:S01]  /*45a0*/  @!P3 IMAD.IADD R182, R182, 0x1, -R143.reuse ;  /* 0x00000001b6b6b824 */ /* 0x100fe200078e0a8f */
[----:B------:R-:W-:Y:S01]  /*45b0*/  ISETP.GT.U32.AND P3, PT, R143, R140, PT ;  /* 0x0000008c8f00720c */ /* 0x000fe20003f64070 */
[--C-:B------:R-:W-:Y:S02]  /*45c0*/  @!P6 IMAD.IADD R139, R139, 0x1, -R143.reuse ;  /* 0x000000018b8be824 */ /* 0x100fe400078e0a8f */
[----:B------:R-:W-:Y:S02]  /*45d0*/  IMAD.MOV R106, RZ, RZ, -R106 ;  /* 0x000000ffff6a7224 */ /* 0x000fe400078e0a6a */
[--C-:B------:R-:W-:Y:S01]  /*45e0*/  @!P1 IMAD.IADD R183, R183, 0x1, -R143.reuse ;  /* 0x00000001b7b79824 */ /* 0x100fe200078e0a8f */
[----:B------:R-:W-:Y:S01]  /*45f0*/  ISETP.GT.U32.AND P1, PT, R143, R141, PT ;  /* 0x0000008d8f00720c */ /* 0x000fe20003f24070 */
[----:B------:R-:W-:Y:S01]  /*4600*/  @!P0 IMAD.IADD R181, R181, 0x1, -R143 ;  /* 0x00000001b5b58824 */ /* 0x000fe200078e0a8f */
[C---:B------:R-:W-:Y:S01]  /*4610*/  ISETP.GT.U32.AND P0, PT, R143.reuse, R139, PT ;  /* 0x0000008b8f00720c */ /* 0x040fe20003f04070 */
[----:B------:R-:W-:-:S02]  /*4620*/  IMAD R194, R143, R106, R194 ;  /* 0x0000006a8fc27224 */ /* 0x000fc400078e02c2 */
[--C-:B------:R-:W-:Y:S02]  /*4630*/  @!P4 IMAD.IADD R185, R185, 0x1, -R143.reuse ;  /* 0x00000001b9b9c824 */ /* 0x100fe400078e0a8f */
[--C-:B------:R-:W-:Y:S01]  /*4640*/  @!P5 IMAD.IADD R184, R184, 0x1, -R143.reuse ;  /* 0x00000001b8b8d824 */ /* 0x100fe200078e0a8f */
[C---:B------:R-:W-:Y:S01]  /*4650*/  ISETP.GT.U32.AND P4, PT, R143.reuse, R194, PT ;  /* 0x000000c28f00720c */ /* 0x040fe20003f84070 */
[--C-:B------:R-:W-:Y:S01]  /*4660*/  @!P3 IMAD.IADD R140, R140, 0x1, -R143.reuse ;  /* 0x000000018c8cb824 */ /* 0x100fe200078e0a8f */
[C---:B------:R-:W-:Y:S02]  /*4670*/  ISETP.GT.U32.AND P5, PT, R143.reuse, R142, PT ;  /* 0x0000008e8f00720c */ /* 0x040fe40003fa4070 */
[----:B------:R-:W-:Y:S01]  /*4680*/  ISETP.GT.U32.AND P3, PT, R143, R135, PT ;  /* 0x000000878f00720c */ /* 0x000fe20003f64070 */
[--C-:B------:R-:W-:Y:S01]  /*4690*/  @!P1 IMAD.IADD R141, R141, 0x1, -R143.reuse ;  /* 0x000000018d8d9824 */ /* 0x100fe200078e0a8f */
[----:B------:R-:W-:Y:S01]  /*46a0*/  ISETP.GT.U32.AND P1, PT, R143, R136, PT ;  /* 0x000000888f00720c */ /* 0x000fe20003f24070 */
[----:B------:R-:W-:Y:S01]  /*46b0*/  @!P0 IMAD.IADD R139, R139, 0x1, -R143 ;  /* 0x000000018b8b8824 */ /* 0x000fe200078e0a8f */
[----:B------:R-:W-:-:S05]  /*46c0*/  ISETP.GT.U32.AND P0, PT, R143, R134, PT ;  /* 0x000000868f00720c */ /* 0x000fca0003f04070 */
[--C-:B------:R-:W-:Y:S01]  /*46d0*/  @!P4 IMAD.IADD R194, R194, 0x1, -R143.reuse ;  /* 0x00000001c2c2c824 */ /* 0x100fe200078e0a8f */
[C---:B------:R-:W-:Y:S01]  /*46e0*/  ISETP.GT.U32.AND P4, PT, R143.reuse, R138, PT ;  /* 0x0000008a8f00720c */ /* 0x040fe20003f84070 */
[--C-:B------:R-:W-:Y:S01]  /*46f0*/  @!P5 IMAD.IADD R142, R142, 0x1, -R143.reuse ;  /* 0x000000018e8ed824 */ /* 0x100fe200078e0a8f */
[----:B------:R-:W-:Y:S01]  /*4700*/  ISETP.GT.U32.AND P5, PT, R143, R137, PT ;  /* 0x000000898f00720c */ /* 0x000fe20003fa4070 */
[--C-:B------:R-:W-:Y:S01]  /*4710*/  @!P3 IMAD.IADD R135, R135, 0x1, -R143.reuse ;  /* 0x000000018787b824 */ /* 0x100fe200078e0a8f */
[C---:B------:R-:W-:Y:S01]  /*4720*/  ISETP.GT.U32.AND P3, PT, R143.reuse, R130, PT ;  /* 0x000000828f00720c */ /* 0x040fe20003f64070 */
[--C-:B------:R-:W-:Y:S01]  /*4730*/  @!P1 IMAD.IADD R136, R136, 0x1, -R143.reuse ;  /* 0x0000000188889824 */ /* 0x100fe200078e0a8f */
[C---:B------:R-:W-:Y:S01]  /*4740*/  ISETP.GT.U32.AND P1, PT, R143.reuse, R131, PT ;  /* 0x000000838f00720c */ /* 0x040fe20003f24070 */
[----:B------:R-:W-:Y:S01]  /*4750*/  @!P0 IMAD.IADD R134, R134, 0x1, -R143 ;  /* 0x0000000186868824 */ /* 0x000fe200078e0a8f */
[----:B------:R-:W-:-:S05]  /*4760*/  ISETP.GT.U32.AND P0, PT, R143, R129, PT ;  /* 0x000000818f00720c */ /* 0x000fca0003f04070 */
[--C-:B------:R-:W-:Y:S01]  /*4770*/  @!P4 IMAD.IADD R138, R138, 0x1, -R143.reuse ;  /* 0x000000018a8ac824 */ /* 0x100fe200078e0a8f */
[----:B------:R-:W-:Y:S01]  /*4780*/  ISETP.GT.U32.AND P4, PT, R143, R133, PT ;  /* 0x000000858f00720c */ /* 0x000fe20003f84070 */
[--C-:B------:R-:W-:Y:S01]  /*4790*/  @!P5 IMAD.IADD R137, R137, 0x1, -R143.reuse ;  /* 0x000000018989d824 */ /* 0x100fe200078e0a8f */
[C---:B------:R-:W-:Y:S01]  /*47a0*/  ISETP.GT.U32.AND P5, PT, R143.reuse, R132, PT ;  /* 0x000000848f00720c */ /* 0x040fe20003fa4070 */
[--C-:B------:R-:W-:Y:S01]  /*47b0*/  @!P3 IMAD.IADD R130, R130, 0x1, -R143.reuse ;  /* 0x000000018282b824 */ /* 0x100fe200078e0a8f */
[----:B------:R-:W-:Y:S01]  /*47c0*/  ISETP.GT.U32.AND P3, PT, R143, R107, PT ;  /* 0x0000006b8f00720c */ /* 0x000fe20003f64070 */
[--C-:B------:R-:W-:Y:S01]  /*47d0*/  @!P1 IMAD.IADD R131, R131, 0x1, -R143.reuse ;  /* 0x0000000183839824 */ /* 0x100fe200078e0a8f */
[----:B------:R-:W-:Y:S01]  /*47e0*/  ISETP.GT.U32.AND P1, PT, R143, R108, PT ;  /* 0x0000006c8f00720c */ /* 0x000fe20003f24070 */
[----:B------:R-:W-:Y:S01]  /*47f0*/  @!P0 IMAD.IADD R129, R129, 0x1, -R143 ;  /* 0x0000000181818824 */ /* 0x000fe200078e0a8f */
[----:B------:R-:W-:Y:S02]  /*4800*/  LOP3.LUT R105, R105, 0x76, RZ, 0xfc, !PT ;  /* 0x0000007669697812 */ /* 0x000fe400078efcff */
[----:B------:R-:W-:-:S03]  /*4810*/  PLOP3.LUT P0, PT, PT, PT, UP1, 0x80, 0x8 ;  /* 0x000000000008781c */ /* 0x000fc60003f0f018 */
[--C-:B------:R-:W-:Y:S01]  /*4820*/  @!P4 IMAD.IADD R133, R133, 0x1, -R143.reuse ;  /* 0x000000018585c824 */ /* 0x100fe200078e0a8f */
[----:B------:R-:W-:Y:S01]  /*4830*/  ISETP.LT.AND P0, PT, R105, UR12, P0 ;  /* 0x0000000c69007c0c */ /* 0x000fe20008701270 */
[--C-:B------:R-:W-:Y:S01]  /*4840*/  @!P5 IMAD.IADD R132, R132, 0x1, -R143.reuse ;  /* 0x000000018484d824 */ /* 0x100fe200078e0a8f */
[----:B------:R-:W-:Y:S01]  /*4850*/  ISETP.GT.U32.AND P4, PT, R143, R128, PT ;  /* 0x000000808f00720c */ /* 0x000fe20003f84070 */
[--C-:B------:R-:W-:Y:S01]  /*4860*/  @!P3 IMAD.IADD R107, R107, 0x1, -R143.reuse ;  /* 0x000000016b6bb824 */ /* 0x100fe200078e0a8f */
[----:B------:R-:W-:Y:S02]  /*4870*/  ISETP.GT.U32.AND P5, PT, R143, R127, PT ;  /* 0x0000007f8f00720c */ /* 0x000fe40003fa4070 */
[----:B------:R-:W-:Y:S01]  /*4880*/  IADD3 R156, P3, PT, R155, R179, RZ ;  /* 0x000000b39b9c7210 */ /* 0x000fe20007f7e0ff */
[----:B------:R-:W-:Y:S01]  /*4890*/  @!P1 IMAD.IADD R108, R108, 0x1, -R143 ;  /* 0x000000016c6c9824 */ /* 0x000fe200078e0a8f */
[----:B------:R-:W-:Y:S02]  /*48a0*/  ISETP.GT.U32.AND P1, PT, R143, R190, PT ;  /* 0x000000be8f00720c */ /* 0x000fe40003f24070 */
[----:B------:R-:W-:-:S02]  /*48b0*/  LEA.HI.X.SX32 R155, R155, R177, 0x1, P3 ;  /* 0x000000b19b9b7211 */ /* 0x000fc400018f0eff */
[----:B------:R-:W-:Y:S01]  /*48c0*/  PRMT R174, RZ, 0x7610, R174 ;  /* 0x00007610ffae7816 */ /* 0x000fe200000000ae */
[----:B------:R-:W-:Y:S01]  /*48d0*/  @P0 IMAD.MOV.U32 R198, RZ, RZ, R156 ;  /* 0x000000ffffc60224 */ /* 0x000fe200078e009c */
[C---:B------:R-:W-:Y:S01]  /*48e0*/  ISETP.GT.U32.AND P6, PT, R143.reuse, R191, PT ;  /* 0x000000bf8f00720c */ /* 0x040fe20003fc4070 */
[----:B------:R-:W-:Y:S02]  /*48f0*/  @P0 IMAD.MOV.U32 R199, RZ, RZ, R155 ;  /* 0x000000ffffc70224 */ /* 0x000fe400078e009b */
[--C-:B------:R-:W-:Y:S01]  /*4900*/  @!P4 IMAD.IADD R128, R128, 0x1, -R143.reuse ;  /* 0x000000018080c824 */ /* 0x100fe200078e0a8f */
[----:B------:R-:W-:Y:S01]  /*4910*/  ISETP.GT.U32.AND P4, PT, R143, R193, PT ;  /* 0x000000c18f00720c */ /* 0x000fe20003f84070 */
[----:B------:R-:W-:Y:S01]  /*4920*/  @!P5 IMAD.IADD R127, R127, 0x1, -R143 ;  /* 0x000000017f7fd824 */ /* 0x000fe200078e0a8f */
[C---:B------:R-:W-:Y:S01]  /*4930*/  ISETP.GT.U32.AND P5, PT, R143.reuse, R192, PT ;  /* 0x000000c08f00720c */ /* 0x040fe20003fa4070 */
[----:B------:R0:W5:Y:S01]  /*4940*/  @P0 LDG.E.U8 R174, desc[UR18][R198.64] ;  /* 0x00000012c6ae0981 */ /* 0x000162000c1e1100 */
[----:B------:R-:W-:-:S02]  /*4950*/  ISETP.GT.U32.AND P3, PT, R143, R189, PT ;  /* 0x000000bd8f00720c */ /* 0x000fc40003f64070 */
[----:B------:R-:W-:Y:S02]  /*4960*/  LEA.HI R105, R209, 0xe, RZ, 0x1a ;  /* 0x0000000ed1697811 */ /* 0x000fe400078fd0ff */
[----:B------:R-:W-:Y:S01]  /*4970*/  PLOP3.LUT P0, PT, PT, PT, UP1, 0x80, 0x8 ;  /* 0x000000000008781c */ /* 0x000fe20003f0f018 */
[--C-:B------:R-:W-:Y:S01]  /*4980*/  @!P1 IMAD.IADD R190, R190, 0x1, -R143.reuse ;  /* 0x00000001bebe9824 */ /* 0x100fe200078e0a8f */
[----:B------:R-:W-:Y:S01]  /*4990*/  ISETP.GT.U32.AND P1, PT, R143, R186, PT ;  /* 0x000000ba8f00720c */ /* 0x000fe20003f24070 */
[C---:B------:R-:W-:Y:S01]  /*49a0*/  IMAD R106, R105.reuse, UR10, RZ ;  /* 0x0000000a696a7c24 */ /* 0x040fe2000f8e02ff */
[----:B------:R-:W-:Y:S01]  /*49b0*/  ISETP.LT.AND P0, PT, R105, UR12, P0 ;  /* 0x0000000c69007c0c */ /* 0x000fe20008701270 */
[--C-:B------:R-:W-:Y:S02]  /*49c0*/  @!P6 IMAD.IADD R191, R191, 0x1, -R143.reuse ;  /* 0x00000001bfbfe824 */ /* 0x100fe400078e0a8f */
[--C-:B------:R-:W-:Y:S01]  /*49d0*/  @!P4 IMAD.IADD R193, R193, 0x1, -R143.reuse ;  /* 0x00000001c1c1c824 */ /* 0x100fe200078e0a8f */
[----:B------:R-:W-:Y:S01]  /*49e0*/  IADD3 R105, P6, PT, R106, R179, RZ ;  /* 0x000000b36a697210 */ /* 0x000fe20007fde0ff */
[--C-:B------:R-:W-:Y:S01]  /*49f0*/  @!P5 IMAD.IADD R192, R192, 0x1, -R143.reuse ;  /* 0x00000001c0c0d824 */ /* 0x100fe200078e0a8f */
[----:B------:R-:W-:Y:S01]  /*4a00*/  ISETP.GT.U32.AND P4, PT, R143, R188, PT ;  /* 0x000000bc8f00720c */ /* 0x000fe20003f84070 */
[----:B------:R-:W-:Y:S01]  /*4a10*/  @!P3 IMAD.IADD R189, R189, 0x1, -R143 ;  /* 0x00000001bdbdb824 */ /* 0x000fe200078e0a8f */
[----:B------:R-:W-:-:S02]  /*4a20*/  ISETP.GT.U32.AND P5, PT, R143, R187, PT ;  /* 0x000000bb8f00720c */ /* 0x000fc40003fa4070 */
[C---:B------:R-:W-:Y:S02]  /*4a30*/  ISETP.GT.U32.AND P3, PT, R143.reuse, R185, PT ;  /* 0x000000b98f00720c */ /* 0x040fe40003f64070 */
[----:B------:R-:W-:Y:S01]  /*4a40*/  LEA.HI.X.SX32 R106, R106, R177, 0x1, P6 ;  /* 0x000000b16a6a7211 */ /* 0x000fe200030f0eff */
[----:B------:R-:W-:Y:S01]  /*4a50*/  @!P1 IMAD.IADD R186, R186, 0x1, -R143 ;  /* 0x00000001baba9824 */ /* 0x000fe200078e0a8f */
[----:B------:R-:W-:Y:S01]  /*4a60*/  PRMT R172, RZ, 0x7610, R172 ;  /* 0x00007610ffac7816 */ /* 0x000fe200000000ac */
[----:B0-----:R-:W-:Y:S01]  /*4a70*/  @P0 IMAD.MOV.U32 R198, RZ, RZ, R105 ;  /* 0x000000ffffc60224 */ /* 0x001fe200078e0069 */
[C---:B------:R-:W-:Y:S01]  /*4a80*/  ISETP.GT.U32.AND P1, PT, R143.reuse, R182, PT ;  /* 0x000000b68f00720c */ /* 0x040fe20003f24070 */
[----:B------:R-:W-:Y:S02]  /*4a90*/  @P0 IMAD.MOV.U32 R199, RZ, RZ, R106 ;  /* 0x000000ffffc70224 */ /* 0x000fe400078e006a */
[----:B------:R-:W-:Y:S01]  /*4aa0*/  @!P4 IMAD.IADD R188, R188, 0x1, -R143 ;  /* 0x00000001bcbcc824 */ /* 0x000fe200078e0a8f */
[----:B------:R-:W-:-:S02]  /*4ab0*/  ISETP.GT.U32.AND P4, PT, R143, R184, PT ;  /* 0x000000b88f00720c */ /* 0x000fc40003f84070 */
[----:B------:R0:W5:Y:S01]  /*4ac0*/  @P0 LDG.E.U8 R172, desc[UR18][R198.64] ;  /* 0x00000012c6ac0981 */ /* 0x000162000c1e1100 */
[----:B------:R-:W-:Y:S01]  /*4ad0*/  ISETP.LE.AND P0, PT, RZ, UR4, PT ;  /* 0x00000004ff007c0c */ /* 0x000fe2000bf03270 */
[--C-:B------:R-:W-:Y:S01]  /*4ae0*/  @!P5 IMAD.IADD R187, R187, 0x1, -R143.reuse ;  /* 0x00000001bbbbd824 */ /* 0x100fe200078e0a8f */
[----:B------:R-:W-:Y:S01]  /*4af0*/  ISETP.GT.U32.AND P5, PT, R143, R183, PT ;  /* 0x000000b78f00720c */ /* 0x000fe20003fa4070 */
[--C-:B------:R-:W-:Y:S01]  /*4b00*/  @!P3 IMAD.IADD R185, R185, 0x1, -R143.reuse ;  /* 0x00000001b9b9b824 */ /* 0x100fe200078e0a8f */
[----:B------:R-:W-:Y:S02]  /*4b10*/  ISETP.GT.U32.AND P3, PT, R143, R181, PT ;  /* 0x000000b58f00720c */ /* 0x000fe40003f64070 */
[----:B------:R-:W-:Y:S01]  /*4b20*/  @!P1 IMAD.IADD R182, R182, 0x1, -R143 ;  /* 0x00000001b6b69824 */ /* 0x000fe200078e0a8f */
[----:B------:R-:W-:-:S03]  /*4b30*/  ISETP.LE.AND P1, PT, RZ, UR17, PT ;  /* 0x00000011ff007c0c */ /* 0x000fc6000bf23270 */
[--C-:B------:R-:W-:Y:S01]  /*4b40*/  @!P4 IMAD.IADD R184, R184, 0x1, -R143.reuse ;  /* 0x00000001b8b8c824 */ /* 0x100fe200078e0a8f */
[----:B------:R-:W-:Y:S02]  /*4b50*/  ISETP.LE.AND P4, PT, RZ, UR30, PT ;  /* 0x0000001eff007c0c */ /* 0x000fe4000bf83270 */
[----:B------:R-:W-:Y:S01]  /*4b60*/  @!P0 IMAD.MOV R142, RZ, RZ, -R142 ;  /* 0x000000ffff8e8224 */ /* 0x000fe200078e0a8e */
[----:B------:R-:W-:Y:S01]  /*4b70*/  ISETP.LE.AND P0, PT, RZ, UR31, PT ;  /* 0x0000001fff007c0c */ /* 0x000fe2000bf03270 */
[--C-:B------:R-:W-:Y:S01]  /*4b80*/  @!P5 IMAD.IADD R183, R183, 0x1, -R143.reuse ;  /* 0x00000001b7b7d824 */ /* 0x100fe200078e0a8f */
[----:B------:R-:W-:Y:S01]  /*4b90*/  ISETP.LE.AND P5, PT, RZ, UR29, PT ;  /* 0x0000001dff007c0c */ /* 0x000fe2000bfa3270 */
[----:B------:R-:W-:Y:S01]  /*4ba0*/  @!P3 IMAD.IADD R181, R181, 0x1, -R143 ;  /* 0x00000001b5b5b824 */ /* 0x000fe200078e0a8f */
[----:B------:R-:W-:Y:S02]  /*4bb0*/  ISETP.LE.AND P3, PT, RZ, UR28, PT ;  /* 0x0000001cff007c0c */ /* 0x000fe4000bf63270 */
[----:B------:R-:W-:Y:S01]  /*4bc0*/  @!P1 IMAD.MOV R141, RZ, RZ, -R141 ;  /* 0x000000ffff8d9224 */ /* 0x000fe200078e0a8d */
[----:B------:R-:W-:-:S03]  /*4bd0*/  ISETP.LE.AND P1, PT, RZ, UR32, PT ;  /* 0x00000020ff007c0c */ /* 0x000fc6000bf23270 */
[----:B------:R-:W-:Y:S01]  /*4be0*/  @!P4 IMAD.MOV R138, RZ, RZ, -R138 ;  /* 0x000000ffff8ac224 */ /* 0x000fe200078e0a8a */
[----:B------:R-:W-:Y:S02]  /*4bf0*/  ISETP.LE.AND P4, PT, RZ, UR35, PT ;  /* 0x00000023ff007c0c */ /* 0x000fe4000bf83270 */
[----:B------:R-:W-:Y:S01]  /*4c00*/  @!P0 IMAD.MOV R137, RZ, RZ, -R137 ;  /* 0x000000ffff898224 */ /* 0x000fe200078e0a89 */
[----:B------:R-:W-:Y:S01]  /*4c10*/  ISETP.LE.AND P0, PT, RZ, UR36, PT ;  /* 0x00000024ff007c0c */ /* 0x000fe2000bf03270 */
[----:B------:R-:W-:Y:S01]  /*4c20*/  @!P5 IMAD.MOV R139, RZ, RZ, -R139 ;  /* 0x000000ffff8bd224 */ /* 0x000fe200078e0a8b */
[----:B------:R-:W-:Y:S01]  /*4c30*/  ISETP.LE.AND P5, PT, RZ, UR34, PT ;  /* 0x00000022ff007c0c */ /* 0x000fe2000bfa3270 */
[----:B------:R-:W-:Y:S01]  /*4c40*/  @!P3 IMAD.MOV R140, RZ, RZ, -R140 ;  /* 0x000000ffff8cb224 */ /* 0x000fe200078e0a8c */
        /* <DEDUP_REMOVED lines=31> */
[----:B------:R-:W-:Y:S01]  /*4e40*/  ISETP.GT.U32.AND P6, PT, R143, R194, PT ;  /* 0x000000c28f00720c */ /* 0x000fe20003fc4070 */
[----:B------:R-:W-:Y:S01]  /*4e50*/  @!P1 IMAD.MOV R190, RZ, RZ, -R190 ;  /* 0x000000ffffbe9224 */ /* 0x000fe200078e0abe */
[----:B------:R-:W-:-:S02]  /*4e60*/  ISETP.LE.AND P1, PT, RZ, UR46, PT ;  /* 0x0000002eff007c0c */ /* 0x000fc4000bf23270 */
[----:B------:R-:W-:Y:S01]  /*4e70*/  @!P4 IMAD.MOV R187, RZ, RZ, -R187 ;  /* 0x000000ffffbbc224 */ /* 0x000fe200078e0abb */
[----:B------:R-:W-:Y:S02]  /*4e80*/  ISETP.LE.AND P4, PT, RZ, UR49, PT ;  /* 0x00000031ff007c0c */ /* 0x000fe4000bf83270 */
[----:B------:R-:W-:Y:S01]  /*4e90*/  @!P0 IMAD.MOV R186, RZ, RZ, -R186 ;  /* 0x000000ffffba8224 */ /* 0x000fe200078e0aba */
[----:B------:R-:W-:Y:S01]  /*4ea0*/  ISETP.LE.AND P0, PT, RZ, UR50, PT ;  /* 0x00000032ff007c0c */ /* 0x000fe2000bf03270 */
[----:B------:R-:W-:Y:S01]  /*4eb0*/  @!P5 IMAD.MOV R188, RZ, RZ, -R188 ;  /* 0x000000ffffbcd224 */ /* 0x000fe200078e0abc */
[----:B------:R-:W-:Y:S01]  /*4ec0*/  ISETP.LE.AND P5, PT, RZ, UR48, PT ;  /* 0x00000030ff007c0c */ /* 0x000fe2000bfa3270 */
[----:B------:R-:W-:Y:S01]  /*4ed0*/  @!P3 IMAD.MOV R189, RZ, RZ, -R189 ;  /* 0x000000ffffbdb224 */ /* 0x000fe200078e0abd */
[----:B------:R-:W-:Y:S01]  /*4ee0*/  ISETP.LE.AND P3, PT, RZ, UR47, PT ;  /* 0x0000002fff007c0c */ /* 0x000fe2000bf63270 */
[----:B------:R-:W-:Y:S01]  /*4ef0*/  @!P6 IMAD.IADD R194, R194, 0x1, -R143 ;  /* 0x00000001c2c2e824 */ /* 0x000fe200078e0a8f */
[----:B------:R-:W-:Y:S01]  /*4f00*/  ISETP.LE.AND P6, PT, RZ, UR51, PT ;  /* 0x00000033ff007c0c */ /* 0x000fe2000bfc3270 */
[----:B------:R-:W-:Y:S01]  /*4f10*/  @!P1 IMAD.MOV R185, RZ, RZ, -R185 ;  /* 0x000000ffffb99224 */ /* 0x000fe200078e0ab9 */
[----:B------:R-:W-:-:S02]  /*4f20*/  ISETP.NE.AND P1, PT, RZ, UR15, PT ;  /* 0x0000000fff007c0c */ /* 0x000fc4000bf25270 */
[----:B------:R-:W-:Y:S02]  /*4f30*/  LOP3.LUT R143, RZ, UR15, RZ, 0x33, !PT ;  /* 0x0000000fff8f7c12 */ /* 0x000fe4000f8e33ff */
[----:B------:R-:W-:Y:S01]  /*4f40*/  LEA.HI R211, R209, 0x1e, RZ, 0x1a ;  /* 0x0000001ed1d37811 */ /* 0x000fe200078fd0ff */
[----:B------:R-:W-:Y:S01]  /*4f50*/  @!P0 IMAD.MOV R181, RZ, RZ, -R181 ;  /* 0x000000ffffb58224 */ /* 0x000fe200078e0ab5 */
[C---:B0-----:R-:W-:Y:S01]  /*4f60*/  SEL R198, R143.reuse, R142, !P1 ;  /* 0x0000008e8fc67207 */ /* 0x041fe20004800000 */
[----:B------:R-:W-:Y:S01]  /*4f70*/  @!P4 IMAD.MOV R182, RZ, RZ, -R182 ;  /* 0x000000ffffb6c224 */ /* 0x000fe200078e0ab6 */
[C---:B------:R-:W-:Y:S01]  /*4f80*/  SEL R142, R143.reuse, R141, !P1 ;  /* 0x0000008d8f8e7207 */ /* 0x040fe20004800000 */
[----:B------:R-:W-:Y:S01]  /*4f90*/  @!P3 IMAD.MOV R184, RZ, RZ, -R184 ;  /* 0x000000ffffb8b224 */ /* 0x000fe200078e0ab8 */
[C---:B------:R-:W-:Y:S01]  /*4fa0*/  SEL R141, R143.reuse, R140, !P1 ;  /* 0x0000008c8f8d7207 */ /* 0x040fe20004800000 */
[----:B------:R-:W-:Y:S01]  /*4fb0*/  @!P5 IMAD.MOV R183, RZ, RZ, -R183 ;  /* 0x000000ffffb7d224 */ /* 0x000fe200078e0ab7 */
[----:B------:R-:W-:Y:S01]  /*4fc0*/  PLOP3.LUT P0, PT, PT, PT, UP1, 0x80, 0x8 ;  /* 0x000000000008781c */ /* 0x000fe20003f0f018 */
[----:B------:R-:W-:Y:S01]  /*4fd0*/  @!P6 IMAD.MOV R194, RZ, RZ, -R194 ;  /* 0x000000ffffc2e224 */ /* 0x000fe200078e0ac2 */
[----:B------:R-:W-:-:S02]  /*4fe0*/  SEL R140, R143, R139, !P1 ;  /* 0x0000008b8f8c7207 */ /* 0x000fc40004800000 */
[C---:B------:R-:W-:Y:S02]  /*4ff0*/  SEL R139, R143.reuse, R138, !P1 ;  /* 0x0000008a8f8b7207 */ /* 0x040fe40004800000 */
[----:B------:R-:W-:Y:S01]  /*5000*/  SEL R224, R143, R108, !P1 ;  /* 0x0000006c8fe07207 */ /* 0x000fe20004800000 */
[----:B------:R-:W-:Y:S01]  /*5010*/  IMAD R108, R211, UR10, RZ ;  /* 0x0000000ad36c7c24 */ /* 0x000fe2000f8e02ff */
[C---:B------:R-:W-:Y:S02]  /*5020*/  SEL R138, R143.reuse, R137, !P1 ;  /* 0x000000898f8a7207 */ /* 0x040fe40004800000 */
[----:B------:R-:W-:Y:S02]  /*5030*/  SEL R137, R143, R136, !P1 ;  /* 0x000000888f897207 */ /* 0x000fe40004800000 */
[----:B------:R-:W-:Y:S02]  /*5040*/  ISETP.LT.AND P0, PT, R211, UR12, P0 ;  /* 0x0000000cd3007c0c */ /* 0x000fe40008701270 */
[----:B------:R-:W-:-:S02]  /*5050*/  SEL R136, R143, R135, !P1 ;  /* 0x000000878f887207 */ /* 0x000fc40004800000 */
[----:B------:R-:W-:Y:S01]  /*5060*/  SEL R252, R143, R182, !P1 ;  /* 0x000000b68ffc7207 */ /* 0x000fe20004800000 */
[----:B------:R-:W-:-:S04]  /*5070*/  @!UP2 UIADD3 UR4, UPT, UPT, -UR13, 0x100000, URZ ;  /* 0x001000000d04a890 */ /* 0x000fc8000fffe1ff */
[----:B------:R-:W-:Y:S02]  /*5080*/  @!UP2 USHF.L.U32 UR5, UR4, 0xb, URZ ;  /* 0x0000000b0405a899 */ /* 0x000fe400080006ff */
[----:B------:R-:W-:Y:S01]  /*5090*/  @!UP2 USHF.L.U32 UR4, UR4, 0x1, URZ ;  /* 0x000000010404a899 */ /* 0x000fe200080006ff */
[C---:B------:R-:W-:Y:S02]  /*50a0*/  SEL R135, R143.reuse, R134, !P1 ;  /* 0x000000868f877207 */ /* 0x040fe40004800000 */
[C---:B------:R-:W-:Y:S02]  /*50b0*/  SEL R210, R143.reuse, R133, !P1 ;  /* 0x000000858fd27207 */ /* 0x040fe40004800000 */
[C---:B------:R-:W-:Y:S02]  /*50c0*/  SEL R212, R143.reuse, R132, !P1 ;  /* 0x000000848fd47207 */ /* 0x040fe40004800000 */
[C---:B------:R-:W-:Y:S02]  /*50d0*/  SEL R214, R143.reuse, R131, !P1 ;  /* 0x000000838fd67207 */ /* 0x040fe40004800000 */
[----:B------:R-:W-:-:S02]  /*50e0*/  SEL R216, R143, R130, !P1 ;  /* 0x000000828fd87207 */ /* 0x000fc40004800000 */
[C---:B------:R-:W-:Y:S02]  /*50f0*/  SEL R218, R143.reuse, R129, !P1 ;  /* 0x000000818fda7207 */ /* 0x040fe40004800000 */
        /* <DEDUP_REMOVED lines=15> */
[----:B------:R-:W-:Y:S02]  /*51f0*/  SEL R143, R143, R194, !P1 ;  /* 0x000000c28f8f7207 */ /* 0x000fe40004800000 */
[----:B------:R-:W-:Y:S01]  /*5200*/  IADD3 R107, P1, PT, R108, R179, RZ ;  /* 0x000000b36c6b7210 */ /* 0x000fe20007f3e0ff */
[----:B------:R-:W-:-:S03]  /*5210*/  VOTEU.ALL UP3, P2 ;  /* 0x0000000000ff7886 */ /* 0x000fc60001060000 */
[----:B------:R-:W-:Y:S01]  /*5220*/  LEA.HI.X.SX32 R108, R108, R177, 0x1, P1 ;  /* 0x000000b16c6c7211 */ /* 0x000fe200008f0eff */
[----:B------:R-:W-:Y:S01]  /*5230*/  @P0 IMAD.MOV.U32 R128, RZ, RZ, R107 ;  /* 0x000000ffff800224 */ /* 0x000fe200078e006b */
[----:B------:R-:W-:Y:S01]  /*5240*/  PRMT R131, RZ, 0x7610, R131 ;  /* 0x00007610ff837816 */ /* 0x000fe20000000083 */
[----:B------:R0:W1:Y:S02]  /*5250*/  @!UP3 SYNCS.EXCH.64 URZ, [UR7+0x6008], UR4 ;  /* 0x0060080407ffb5b2 */ /* 0x0000640008000100 */
[----:B------:R-:W-:Y:S01]  /*5260*/  @P0 IMAD.MOV.U32 R129, RZ, RZ, R108 ;  /* 0x000000ffff810224 */ /* 0x000fe200078e006c */
[----:B--2---:R-:W-:Y:S01]  /*5270*/  STS.U8 [R236+UR7], R146 ;  /* 0x00000092ec007988 */ /* 0x004fe20008000007 */
[----:B------:R-:W-:-:S03]  /*5280*/  LEA.HI R127, R209, 0x2e, RZ, 0x1a ;  /* 0x0000002ed17f7811 */ /* 0x000fc600078fd0ff */
[----:B---3--:R-:W-:Y:S04]  /*5290*/  STS.U8 [R236+UR7+0x200], R145 ;  /* 0x00020091ec007988 */ /* 0x008fe80008000007 */
[----:B----4-:R-:W-:Y:S01]  /*52a0*/  STS.U8 [R236+UR7+0x400], R144 ;  /* 0x00040090ec007988 */ /* 0x010fe20008000007 */
[----:B------:R-:W-:Y:S01]  /*52b0*/  PRMT R134, RZ, 0x7610, R134 ;  /* 0x00007610ff867816 */ /* 0x000fe20000000086 */
[----:B0-----:R-:W0:Y:S02]  /*52c0*/  LDCU UR4, c[0x0][0x3b0] ;  /* 0x00007600ff0477ac */ /* 0x001e240008000800 */
[----:B------:R-:W2:Y:S01]  /*52d0*/  @P0 LDG.E.U8 R131, desc[UR18][R128.64] ;  /* 0x0000001280830981 */ /* 0x000ea2000c1e1100 */
[----:B------:R-:W-:-:S03]  /*52e0*/  PLOP3.LUT P0, PT, PT, PT, UP1, 0x80, 0x8 ;  /* 0x000000000008781c */ /* 0x000fc60003f0f018 */
[----:B-----5:R-:W-:Y:S04]  /*52f0*/  STS.U8 [R236+UR7+0x600], R109 ;  /* 0x0006006dec007988 */ /* 0x020fe80008000007 */
[----:B------:R-:W-:Y:S01]  /*5300*/  STS.U8 [R236+UR7+0x800], R126 ;  /* 0x0008007eec007988 */ /* 0x000fe20008000007 */
[----:B------:R-:W-:-:S03]  /*5310*/  ISETP.LT.AND P0, PT, R127, UR12, P0 ;  /* 0x0000000c7f007c0c */ /* 0x000fc60008701270 */
[----:B------:R-:W-:Y:S04]  /*5320*/  STS.U8 [R236+UR7+0xa00], R118 ;  /* 0x000a0076ec007988 */ /* 0x000fe80008000007 */
[----:B------:R3:W-:Y:S02]  /*5330*/  STS.U8 [R236+UR7+0xc00], R110 ;  /* 0x000c006eec007988 */ /* 0x0007e40008000007 */
[----:B---3--:R-:W-:-:S05]  /*5340*/  IMAD R110, R127, UR10, RZ ;  /* 0x0000000a7f6e7c24 */ /* 0x008fca000f8e02ff */
[----:B------:R-:W-:-:S04]  /*5350*/  IADD3 R109, P1, PT, R110, R179, RZ ;  /* 0x000000b36e6d7210 */ /* 0x000fc80007f3e0ff */
[----:B------:R-:W-:Y:S01]  /*5360*/  LEA.HI.X.SX32 R110, R110, R177, 0x1, P1 ;  /* 0x000000b16e6e7211 */ /* 0x000fe200008f0eff */
[----:B------:R-:W-:-:S04]  /*5370*/  @P0 IMAD.MOV.U32 R126, RZ, RZ, R109 ;  /* 0x000000ffff7e0224 */ /* 0x000fc800078e006d */
[----:B------:R-:W-:Y:S01]  /*5380*/  @P0 IMAD.MOV.U32 R127, RZ, RZ, R110 ;  /* 0x000000ffff7f0224 */ /* 0x000fe200078e006e */
[----:B------:R-:W-:Y:S01]  /*5390*/  LEA.HI R118, R209, 0x3e, RZ, 0x1a ;  /* 0x0000003ed1767811 */ /* 0x000fe200078fd0ff */
[----:B------:R-:W-:Y:S04]  /*53a0*/  STS.U8 [R236+UR7+0xe00], R111 ;  /* 0x000e006fec007988 */ /* 0x000fe80008000007 */
[----:B------:R-:W3:Y:S01]  /*53b0*/  @P0 LDG.E.U8 R134, desc[UR18][R126.64] ;  /* 0x000000127e860981 */ /* 0x000ee2000c1e1100 */
[----:B------:R-:W-:-:S03]  /*53c0*/  PLOP3.LUT P0, PT, PT, PT, UP1, 0x80, 0x8 ;  /* 0x000000000008781c */ /* 0x000fc60003f0f018 */
[----:B------:R-:W-:Y:S01]  /*53d0*/  STS.U8 [R236+UR7+0x1000], R117 ;  /* 0x00100075ec007988 */ /* 0x000fe20008000007 */
[----:B------:R-:W-:-:S03]  /*53e0*/  ISETP.LT.AND P0, PT, R118, UR12, P0 ;  /* 0x0000000c76007c0c */ /* 0x000fc60008701270 */
[----:B------:R-:W-:Y:S04]  /*53f0*/  STS.U8 [R236+UR7+0x1200], R116 ;  /* 0x00120074ec007988 */ /* 0x000fe80008000007 */
[----:B------:R4:W-:Y:S02]  /*5400*/  STS.U8 [R236+UR7+0x1400], R112 ;  /* 0x00140070ec007988 */ /* 0x0009e40008000007 */
[----:B----4-:R-:W-:-:S05]  /*5410*/  IMAD R112, R118, UR10, RZ ;  /* 0x0000000a76707c24 */ /* 0x010fca000f8e02ff */
[----:B------:R-:W-:-:S04]  /*5420*/  IADD3 R111, P1, PT, R112, R179, RZ ;  /* 0x000000b3706f7210 */ /* 0x000fc80007f3e0ff */
[----:B------:R-:W-:Y:S01]  /*5430*/  LEA.HI.X.SX32 R112, R112, R177, 0x1, P1 ;  /* 0x000000b170707211 */ /* 0x000fe200008f0eff */
[----:B------:R-:W-:Y:S01]  /*5440*/  @P0 IMAD.MOV.U32 R116, RZ, RZ, R111 ;  /* 0x000000ffff740224 */ /* 0x000fe200078e006f */
[----:B------:R-:W-:-:S03]  /*5450*/  PRMT R130, RZ, 0x7610, R130 ;  /* 0x00007610ff827816 */ /* 0x000fc60000000082 */
[----:B------:R-:W-:Y:S01]  /*5460*/  @P0 IMAD.MOV.U32 R117, RZ, RZ, R112 ;  /* 0x000000ffff750224 */ /* 0x000fe200078e0070 */
[----:B------:R-:W-:Y:S01]  /*5470*/  LEA.HI R118, R209, 0x4e, RZ, 0x1a ;  /* 0x0000004ed1767811 */ /* 0x000fe200078fd0ff */
[----:B------:R-:W-:Y:S04]  /*5480*/  STS.U8 [R236+UR7+0x1600], R170 ;  /* 0x001600aaec007988 */ /* 0x000fe80008000007 */
[----:B------:R4:W5:Y:S01]  /*5490*/  @P0 LDG.E.U8 R130, desc[UR18][R116.64] ;  /* 0x0000001274820981 */ /* 0x000962000c1e1100 */
[----:B------:R-:W-:-:S03]  /*54a0*/  PLOP3.LUT P0, PT, PT, PT, UP1, 0x80, 0x8 ;  /* 0x000000000008781c */ /* 0x000fc60003f0f018 */
[----:B------:R-:W-:Y:S01]  /*54b0*/  STS.U8 [R236+UR7+0x1800], R113 ;  /* 0x00180071ec007988 */ /* 0x000fe20008000007 */
[----:B------:R-:W-:-:S03]  /*54c0*/  ISETP.LT.AND P0, PT, R118, UR12, P0 ;  /* 0x0000000c76007c0c */ /* 0x000fc60008701270 */
[----:B------:R0:W-:Y:S02]  /*54d0*/  STS.U8 [R236+UR7+0x1a00], R114 ;  /* 0x001a0072ec007988 */ /* 0x0001e40008000007 */
[----:B0-----:R-:W-:-:S05]  /*54e0*/  IMAD R114, R118, UR10, RZ ;  /* 0x0000000a76727c24 */ /* 0x001fca000f8e02ff */
[----:B------:R-:W-:-:S04]  /*54f0*/  IADD3 R113, P1, PT, R114, R179, RZ ;  /* 0x000000b372717210 */ /* 0x000fc80007f3e0ff */
[----:B------:R-:W-:Y:S01]  /*5500*/  LEA.HI.X.SX32 R114, R114, R177, 0x1, P1 ;  /* 0x000000b172727211 */ /* 0x000fe200008f0eff */
[----:B----4-:R-:W-:Y:S01]  /*5510*/  @P0 IMAD.MOV.U32 R116, RZ, RZ, R113 ;  /* 0x000000ffff740224 */ /* 0x010fe200078e0071 */
[----:B------:R-:W-:-:S03]  /*5520*/  PRMT R129, RZ, 0x7610, R129 ;  /* 0x00007610ff817816 */ /* 0x000fc60000000081 */
[----:B------:R-:W-:Y:S01]  /*5530*/  @P0 IMAD.MOV.U32 R117, RZ, RZ, R114 ;  /* 0x000000ffff750224 */ /* 0x000fe200078e0072 */
[----:B------:R0:W-:Y:S04]  /*5540*/  STS.U8 [R236+UR7+0x1c00], R115 ;  /* 0x001c0073ec007988 */ /* 0x0001e80008000007 */
[----:B------:R4:W2:Y:S01]  /*5550*/  @P0 LDG.E.U8 R129, desc[UR18][R116.64] ;  /* 0x0000001274810981 */ /* 0x0008a2000c1e1100 */
[----:B------:R-:W-:Y:S02]  /*5560*/  PLOP3.LUT P0, PT, PT, PT, UP1, 0x80, 0x8 ;  /* 0x000000000008781c */ /* 0x000fe40003f0f018 */
[----:B0-----:R-:W-:-:S04]  /*5570*/  LEA.HI R115, R209, 0x5e, RZ, 0x1a ;  /* 0x0000005ed1737811 */ /* 0x001fc800078fd0ff */
[C---:B------:R-:W-:Y:S01]  /*5580*/  ISETP.LT.AND P0, PT, R115.reuse, UR12, P0 ;  /* 0x0000000c73007c0c */ /* 0x040fe20008701270 */
[----:B----4-:R-:W-:-:S05]  /*5590*/  IMAD R116, R115, UR10, RZ ;  /* 0x0000000a73747c24 */ /* 0x010fca000f8e02ff */
[----:B------:R-:W-:-:S04]  /*55a0*/  IADD3 R115, P1, PT, R116, R179, RZ ;  /* 0x000000b374737210 */ /* 0x000fc80007f3e0ff */
[----:B------:R-:W-:Y:S02]  /*55b0*/  LEA.HI.X.SX32 R116, R116, R177, 0x1, P1 ;  /* 0x000000b174747211 */ /* 0x000fe400008f0eff */
[----:B------:R-:W-:Y:S01]  /*55c0*/  PRMT R127, RZ, 0x7610, R127 ;  /* 0x00007610ff7f7816 */ /* 0x000fe2000000007f */
[----:B------:R-:W-:Y:S02]  /*55d0*/  @P0 IMAD.MOV.U32 R132, RZ, RZ, R115 ;  /* 0x000000ffff840224 */ /* 0x000fe400078e0073 */
[----:B------:R-:W-:Y:S01]  /*55e0*/  @P0 IMAD.MOV.U32 R133, RZ, RZ, R116 ;  /* 0x000000ffff850224 */ /* 0x000fe200078e0074 */
[----:B------:R-:W-:-:S04]  /*55f0*/  LEA.HI R117, R209, 0x6e, RZ, 0x1a ;  /* 0x0000006ed1757811 */ /* 0x000fc800078fd0ff */
[----:B------:R0:W4:Y:S01]  /*5600*/  @P0 LDG.E.U8 R127, desc[UR18][R132.64] ;  /* 0x00000012847f0981 */ /* 0x000122000c1e1100 */
[----:B------:R-:W-:Y:S01]  /*5610*/  PLOP3.LUT P0, PT, PT, PT, UP1, 0x80, 0x8 ;  /* 0x000000000008781c */ /* 0x000fe20003f0f018 */
[----:B------:R-:W-:-:S03]  /*5620*/  IMAD R118, R117, UR10, RZ ;  /* 0x0000000a75767c24 */ /* 0x000fc6000f8e02ff */
[----:B------:R-:W-:Y:S02]  /*5630*/  ISETP.LT.AND P0, PT, R117, UR12, P0 ;  /* 0x0000000c75007c0c */ /* 0x000fe40008701270 */
[----:B------:R-:W-:-:S04]  /*5640*/  IADD3 R117, P1, PT, R118, R179, RZ ;  /* 0x000000b376757210 */ /* 0x000fc80007f3e0ff */
[----:B------:R-:W-:Y:S02]  /*5650*/  LEA.HI.X.SX32 R118, R118, R177, 0x1, P1 ;  /* 0x000000b176767211 */ /* 0x000fe400008f0eff */
[----:B------:R-:W-:Y:S02]  /*5660*/  PRMT R128, RZ, 0x7610, R128 ;  /* 0x00007610ff807816 */ /* 0x000fe40000000080 */
[----:B------:R-:W-:-:S03]  /*5670*/  LOP3.LUT R184, R236, 0x10, RZ, 0x3c, !PT ;  /* 0x00000010ecb87812 */ /* 0x000fc600078e3cff */
[----:B0-----:R-:W-:Y:S02]  /*5680*/  @P0 IMAD.MOV.U32 R132, RZ, RZ, R117 ;  /* 0x000000ffff840224 */ /* 0x001fe400078e0075 */
[----:B------:R-:W-:Y:S01]  /*5690*/  @P0 IMAD.MOV.U32 R133, RZ, RZ, R118 ;  /* 0x000000ffff850224 */ /* 0x000fe200078e0076 */
[----:B------:R-:W-:Y:S01]  /*56a0*/  LEA.HI R144, R209, 0x7e, RZ, 0x1a ;  /* 0x0000007ed1907811 */ /* 0x000fe200078fd0ff */
[----:B------:R-:W-:Y:S04]  /*56b0*/  STS.U8 [R236+UR7+0x1e00], R176 ;  /* 0x001e00b0ec007988 */ /* 0x000fe80008000007 */
[----:B------:R0:W2:Y:S01]  /*56c0*/  @P0 LDG.E.U8 R128, desc[UR18][R132.64] ;  /* 0x0000001284800981 */ /* 0x0000a2000c1e1100 */
[----:B------:R-:W-:Y:S01]  /*56d0*/  PLOP3.LUT P0, PT, PT, PT, UP1, 0x80, 0x8 ;  /* 0x000000000008781c */ /* 0x000fe20003f0f018 */
[----:B------:R-:W-:-:S02]  /*56e0*/  IMAD R126, R144, UR10, RZ ;  /* 0x0000000a907e7c24 */ /* 0x000fc4000f8e02ff */
[----:B------:R-:W-:Y:S01]  /*56f0*/  STS.U8 [R184+UR7+0x80], R196 ;  /* 0x000080c4b8007988 */ /* 0x000fe20008000007 */
[----:B------:R-:W-:-:S03]  /*5700*/  ISETP.LT.AND P0, PT, R144, UR12, P0 ;  /* 0x0000000c90007c0c */ /* 0x000fc60008701270 */
[----:B------:R-:W-:Y:S04]  /*5710*/  STS.U8 [R184+UR7+0x280], R195 ;  /* 0x000280c3b8007988 */ /* 0x000fe80008000007 */
[----:B------:R0:W-:Y:S04]  /*5720*/  STS.U8 [R184+UR7+0x480], R180 ;  /* 0x000480b4b8007988 */ /* 0x0001e80008000007 */
[----:B------:R-:W-:Y:S01]  /*5730*/  STS.U8 [R184+UR7+0x680], R178 ;  /* 0x000680b2b8007988 */ /* 0x000fe20008000007 */
[----:B------:R-:W-:-:S03]  /*5740*/  IADD3 R179, P1, PT, R126, R179, RZ ;  /* 0x000000b37eb37210 */ /* 0x000fc60007f3e0ff */
[----:B------:R-:W-:Y:S04]  /*5750*/  STS.U8 [R184+UR7+0x880], R206 ;  /* 0x000880ceb8007988 */ /* 0x000fe80008000007 */
[----:B------:R-:W-:Y:S04]  /*5760*/  STS.U8 [R184+UR7+0xa80], R204 ;  /* 0x000a80ccb8007988 */ /* 0x000fe80008000007 */
[----:B------:R-:W-:Y:S04]  /*5770*/  STS.U8 [R184+UR7+0xc80], R203 ;  /* 0x000c80cbb8007988 */ /* 0x000fe80008000007 */
[----:B------:R-:W-:Y:S01]  /*5780*/  STS.U8 [R184+UR7+0xe80], R202 ;  /* 0x000e80cab8007988 */ /* 0x000fe20008000007 */
[----:B------:R-:W-:-:S03]  /*5790*/  LEA.HI.X.SX32 R177, R126, R177, 0x1, P1 ;  /* 0x000000b17eb17211 */ /* 0x000fc600008f0eff */
[----:B------:R-:W-:Y:S01]  /*57a0*/  STS.U8 [R184+UR7+0x1080], R207 ;  /* 0x001080cfb8007988 */ /* 0x000fe20008000007 */
[----:B0-----:R-:W-:-:S03]  /*57b0*/  LOP3.LUT R180, R236, 0x20, RZ, 0x3c, !PT ;  /* 0x00000020ecb47812 */ /* 0x001fc600078e3cff */
[----:B------:R-:W-:Y:S04]  /*57c0*/  STS.U8 [R184+UR7+0x1280], R205 ;  /* 0x001280cdb8007988 */ /* 0x000fe80008000007 */
[----:B------:R-:W-:Y:S04]  /*57d0*/  STS.U8 [R184+UR7+0x1480], R208 ;  /* 0x001480d0b8007988 */ /* 0x000fe80008000007 */
[----:B------:R-:W-:Y:S01]  /*57e0*/  STS.U8 [R184+UR7+0x1680], R201 ;  /* 0x001680c9b8007988 */ /* 0x000fe20008000007 */
[----:B------:R-:W-:-:S03]  /*57f0*/  PRMT R126, RZ, 0x7610, R126 ;  /* 0x00007610ff7e7816 */ /* 0x000fc6000000007e */
[----:B------:R-:W-:Y:S01]  /*5800*/  STS.U8 [R184+UR7+0x1880], R200 ;  /* 0x001880c8b8007988 */ /* 0x000fe20008000007 */
[----:B------:R-:W-:-:S03]  /*5810*/  @P0 IMAD.MOV.U32 R132, RZ, RZ, R179 ;  /* 0x000000ffff840224 */ /* 0x000fc600078e00b3 */
[----:B------:R-:W-:Y:S01]  /*5820*/  STS.U8 [R184+UR7+0x1a80], R197 ;  /* 0x001a80c5b8007988 */ /* 0x000fe20008000007 */
[----:B------:R-:W-:-:S03]  /*5830*/  @P0 IMAD.MOV.U32 R133, RZ, RZ, R177 ;  /* 0x000000ffff850224 */ /* 0x000fc600078e00b1 */
[----:B------:R-:W-:Y:S04]  /*5840*/  STS.U8 [R184+UR7+0x1c80], R124 ;  /* 0x001c807cb8007988 */ /* 0x000fe80008000007 */
[----:B------:R-:W-:Y:S04]  /*5850*/  STS.U8 [R184+UR7+0x1e80], R125 ;  /* 0x001e807db8007988 */ /* 0x000fe80008000007 */
[----:B------:R0:W-:Y:S01]  /*5860*/  STS.U8 [R180+UR7+0x100], R119 ;  /* 0x00010077b4007988 */ /* 0x0001e20008000007 */
[----:B------:R-:W-:-:S03]  /*5870*/  IMAD R181, R198, UR4, RZ ;  /* 0x00000004c6b57c24 */ /* 0x000fc6000f8e02ff */
[----:B------:R-:W4:Y:S01]  /*5880*/  @P0 LDG.E.U8 R126, desc[UR18][R132.64] ;  /* 0x00000012847e0981 */ /* 0x000f22000c1e1100 */
[----:B0-----:R-:W-:-:S03]  /*5890*/  IMAD R119, R236, UR11, RZ ;  /* 0x0000000bec777c24 */ /* 0x001fc6000f8e02ff */
[----:B------:R0:W-:Y:S01]  /*58a0*/  STS.U8 [R180+UR7+0x300], R120 ;  /* 0x00030078b4007988 */ /* 0x0001e20008000007 */
[----:B------:R-:W-:Y:S02]  /*58b0*/  IMAD R189, R141, UR4, RZ ;  /* 0x000000048dbd7c24 */ /* 0x000fe4000f8e02ff */
[----:B------:R-:W-:Y:S02]  /*58c0*/  IMAD R193, R140, UR4, RZ ;  /* 0x000000048cc17c24 */ /* 0x000fe4000f8e02ff */
[----:B------:R-:W-:Y:S01]  /*58d0*/  IMAD R197, R139, UR4, RZ ;  /* 0x000000048bc57c24 */ /* 0x000fe2000f8e02ff */
[----:B0-----:R-:W-:-:S04]  /*58e0*/  IADD3 R120, P0, PT, R119, UR22, RZ ;  /* 0x0000001677787c10 */ /* 0x001fc8000ff1e0ff */
[----:B------:R-:W-:Y:S02]  /*58f0*/  LEA.HI.X.SX32 R119, R119, UR23, 0x1, P0 ;  /* 0x0000001777777c11 */ /* 0x000fe400080f0eff */
[-C--:B------:R-:W-:Y:S01]  /*5900*/  IADD3 R183, P1, PT, R181, R120.reuse, RZ ;  /* 0x00000078b5b77210 */ /* 0x080fe20007f3e0ff */
[----:B------:R-:W-:Y:S01]  /*5910*/  IMAD R206, R136, UR4, RZ ;  /* 0x0000000488ce7c24 */ /* 0x000fe2000f8e02ff */
[-C--:B------:R-:W-:Y:S01]  /*5920*/  IADD3 R195, P4, PT, R193, R120.reuse, RZ ;  /* 0x00000078c1c37210 */ /* 0x080fe20007f9e0ff */
[----:B------:R-:W-:Y:S01]  /*5930*/  IMAD R208, R135, UR4, RZ ;  /* 0x0000000487d07c24 */ /* 0x000fe2000f8e02ff */
[-C--:B------:R-:W-:Y:S01]  /*5940*/  LEA.HI.X.SX32 R181, R181, R119.reuse, 0x1, P1 ;  /* 0x00000077b5b57211 */ /* 0x080fe200008f0eff */
[----:B------:R-:W-:Y:S01]  /*5950*/  IMAD R210, R210, UR4, RZ ;  /* 0x00000004d2d27c24 */ /* 0x000fe2000f8e02ff */
[-C--:B------:R-:W-:Y:S02]  /*5960*/  IADD3 R191, P1, PT, R189, R120.reuse, RZ ;  /* 0x00000078bdbf7210 */ /* 0x080fe40007f3e0ff */
[-C--:B------:R-:W-:Y:S01]  /*5970*/  IADD3 R199, P3, PT, R197, R120.reuse, RZ ;  /* 0x00000078c5c77210 */ /* 0x080fe20007f7e0ff */
[----:B------:R-:W-:Y:S01]  /*5980*/  IMAD R185, R142, UR4, RZ ;  /* 0x000000048eb97c24 */ /* 0x000fe2000f8e02ff */
[-C--:B------:R-:W-:Y:S01]  /*5990*/  LEA.HI.X.SX32 R189, R189, R119.reuse, 0x1, P1 ;  /* 0x00000077bdbd7211 */ /* 0x080fe200008f0eff */
[----:B------:R-:W-:Y:S01]  /*59a0*/  IMAD R216, R216, UR4, RZ ;  /* 0x00000004d8d87c24 */ /* 0x000fe2000f8e02ff */
[-C--:B------:R-:W-:Y:S01]  /*59b0*/  LEA.HI.X.SX32 R193, R193, R119.reuse, 0x1, P4 ;  /* 0x00000077c1c17211 */ /* 0x080fe200020f0eff */
[----:B------:R-:W-:Y:S01]  /*59c0*/  IMAD R218, R218, UR4, RZ ;  /* 0x00000004dada7c24 */ /* 0x000fe2000f8e02ff */
[----:B------:R-:W-:Y:S01]  /*59d0*/  LEA.HI.X.SX32 R197, R197, R119, 0x1, P3 ;  /* 0x00000077c5c57211 */ /* 0x000fe200018f0eff */
[----:B------:R-:W-:Y:S01]  /*59e0*/  IMAD R220, R220, UR4, RZ ;  /* 0x00000004dcdc7c24 */ /* 0x000fe2000f8e02ff */
[----:B------:R-:W-:-:S02]  /*59f0*/  IADD3 R207, P1, PT, R206, R120, RZ ;  /* 0x00000078cecf7210 */ /* 0x000fc40007f3e0ff */
        /* <DEDUP_REMOVED lines=9> */
[-C--:B------:R-:W-:Y:S01]  /*5a90*/  IADD3 R187, P5, PT, R185, R120.reuse, RZ ;  /* 0x00000078b9bb7210 */ /* 0x080fe20007fbe0ff */
[----:B------:R-:W-:Y:S01]  /*5aa0*/  IMAD R201, R138, UR4, RZ ;  /* 0x000000048ac97c24 */ /* 0x000fe2000f8e02ff */
[----:B------:R-:W-:-:S02]  /*5ab0*/  IADD3 R217, P1, PT, R216, R120, RZ ;  /* 0x00000078d8d97210 */ /* 0x000fc40007f3e0ff */
[-C--:B------:R-:W-:Y:S02]  /*5ac0*/  IADD3 R219, P4, PT, R218, R120.reuse, RZ ;  /* 0x00000078dadb7210 */ /* 0x080fe40007f9e0ff */
[----:B------:R-:W-:Y:S01]  /*5ad0*/  IADD3 R221, P3, PT, R220, R120, RZ ;  /* 0x00000078dcdd7210 */ /* 0x000fe20007f7e0ff */
[----:B------:R-:W-:Y:S01]  /*5ae0*/  IMAD R214, R214, UR4, RZ ;  /* 0x00000004d6d67c24 */ /* 0x000fe2000f8e02ff */
[----:B------:R-:W-:Y:S01]  /*5af0*/  PLOP3.LUT P0, PT, PT, PT, UP1, 0x80, 0x8 ;  /* 0x000000000008781c */ /* 0x000fe20003f0f018 */
[----:B------:R-:W-:Y:S01]  /*5b00*/  IMAD R228, R228, UR4, RZ ;  /* 0x00000004e4e47c24 */ /* 0x000fe2000f8e02ff */
[-C--:B------:R-:W-:Y:S01]  /*5b10*/  LEA.HI.X.SX32 R185, R185, R119.reuse, 0x1, P5 ;  /* 0x00000077b9b97211 */ /* 0x080fe200028f0eff */
[----:B------:R-:W-:Y:S01]  /*5b20*/  IMAD R230, R230, UR4, RZ ;  /* 0x00000004e6e67c24 */ /* 0x000fe2000f8e02ff */
[-C--:B------:R-:W-:Y:S01]  /*5b30*/  LEA.HI.X.SX32 R216, R216, R119.reuse, 0x1, P1 ;  /* 0x00000077d8d87211 */ /* 0x080fe200008f0eff */
[----:B------:R-:W-:Y:S01]  /*5b40*/  IMAD R232, R232, UR4, RZ ;  /* 0x00000004e8e87c24 */ /* 0x000fe2000f8e02ff */
[----:B------:R-:W-:-:S02]  /*5b50*/  LEA.HI.X.SX32 R218, R218, R119, 0x1, P4 ;  /* 0x00000077dada7211 */ /* 0x000fc400020f0eff */
[-C--:B------:R-:W-:Y:S01]  /*5b60*/  LEA.HI.X.SX32 R220, R220, R119.reuse, 0x1, P3 ;  /* 0x00000077dcdc7211 */ /* 0x080fe200018f0eff */
[----:B------:R-:W-:Y:S01]  /*5b70*/  IMAD R212, R212, UR4, RZ ;  /* 0x00000004d4d47c24 */ /* 0x000fe2000f8e02ff */
[-C--:B------:R-:W-:Y:S02]  /*5b80*/  IADD3 R205, P5, PT, R204, R120.reuse, RZ ;  /* 0x00000078cccd7210 */ /* 0x080fe40007fbe0ff */
[-C--:B------:R-:W-:Y:S02]  /*5b90*/  IADD3 R223, P1, PT, R222, R120.reuse, RZ ;  /* 0x00000078dedf7210 */ /* 0x080fe40007f3e0ff */
[-C--:B------:R-:W-:Y:S02]  /*5ba0*/  IADD3 R225, P3, PT, R224, R120.reuse, RZ ;  /* 0x00000078e0e17210 */ /* 0x080fe40007f7e0ff */
[-C--:B------:R-:W-:Y:S02]  /*5bb0*/  IADD3 R227, P4, PT, R226, R120.reuse, RZ ;  /* 0x00000078e2e37210 */ /* 0x080fe40007f9e0ff */
[----:B------:R-:W-:Y:S01]  /*5bc0*/  IADD3 R203, P6, PT, R201, R120, RZ ;  /* 0x00000078c9cb7210 */ /* 0x000fe20007fde0ff */
[----:B------:R0:W-:Y:S01]  /*5bd0*/  STS.U8 [R180+UR7+0x500], R122 ;  /* 0x0005007ab4007988 */ /* 0x0001e20008000007 */
[----:B------:R-:W-:Y:S01]  /*5be0*/  ISETP.LT.AND P0, PT, R236, UR12, P0 ;  /* 0x0000000cec007c0c */ /* 0x000fe20008701270 */
[----:B------:R-:W-:Y:S01]  /*5bf0*/  IMAD R234, R234, UR4, RZ ;  /* 0x00000004eaea7c24 */ /* 0x000fe2000f8e02ff */
[-C--:B------:R-:W-:Y:S01]  /*5c00*/  LEA.HI.X.SX32 R204, R204, R119.reuse, 0x1, P5 ;  /* 0x00000077cccc7211 */ /* 0x080fe200028f0eff */
[----:B------:R1:W-:Y:S01]  /*5c10*/  STS.U8 [R180+UR7+0x700], R121 ;  /* 0x00070079b4007988 */ /* 0x0003e20008000007 */
[-C--:B------:R-:W-:Y:S01]  /*5c20*/  LEA.HI.X.SX32 R222, R222, R119.reuse, 0x1, P1 ;  /* 0x00000077dede7211 */ /* 0x080fe200008f0eff */
[----:B------:R-:W-:Y:S01]  /*5c30*/  IMAD R237, R237, UR4, RZ ;  /* 0x00000004eded7c24 */ /* 0x000fe2000f8e02ff */
[-C--:B------:R-:W-:Y:S01]  /*5c40*/  LEA.HI.X.SX32 R224, R224, R119.reuse, 0x1, P3 ;  /* 0x00000077e0e07211 */ /* 0x080fe200018f0eff */
[----:B------:R-:W-:Y:S01]  /*5c50*/  IMAD R240, R240, UR4, RZ ;  /* 0x00000004f0f07c24 */ /* 0x000fe2000f8e02ff */
[-C--:B------:R-:W-:Y:S01]  /*5c60*/  LEA.HI.X.SX32 R226, R226, R119.reuse, 0x1, P4 ;  /* 0x00000077e2e27211 */ /* 0x080fe200020f0eff */
[----:B0-----:R-:W-:Y:S01]  /*5c70*/  IMAD R122, R143, UR4, RZ ;  /* 0x000000048f7a7c24 */ /* 0x001fe2000f8e02ff */
[----:B------:R-:W-:-:S02]  /*5c80*/  LEA.HI.X.SX32 R201, R201, R119, 0x1, P6 ;  /* 0x00000077c9c97211 */ /* 0x000fc400030f0eff */
[-C--:B------:R-:W-:Y:S01]  /*5c90*/  IADD3 R215, P5, PT, R214, R120.reuse, RZ ;  /* 0x00000078d6d77210 */ /* 0x080fe20007fbe0ff */
[----:B-1----:R-:W-:Y:S01]  /*5ca0*/  IMAD R121, R182, UR4, RZ ;  /* 0x00000004b6797c24 */ /* 0x002fe2000f8e02ff */
[-C--:B------:R-:W-:Y:S02]  /*5cb0*/  IADD3 R229, P1, PT, R228, R120.reuse, RZ ;  /* 0x00000078e4e57210 */ /* 0x080fe40007f3e0ff */
[-C--:B------:R-:W-:Y:S02]  /*5cc0*/  IADD3 R231, P3, PT, R230, R120.reuse, RZ ;  /* 0x00000078e6e77210 */ /* 0x080fe40007f7e0ff */
[-C--:B------:R-:W-:Y:S02]  /*5cd0*/  IADD3 R233, P4, PT, R232, R120.reuse, RZ ;  /* 0x00000078e8e97210 */ /* 0x080fe40007f9e0ff */
[----:B------:R-:W-:Y:S01]  /*5ce0*/  IADD3 R213, P6, PT, R212, R120, RZ ;  /* 0x00000078d4d57210 */ /* 0x000fe20007fde0ff */
[----:B------:R-:W-:Y:S01]  /*5cf0*/  IMAD R242, R242, UR4, RZ ;  /* 0x00000004f2f27c24 */ /* 0x000fe2000f8e02ff */
[-C--:B------:R-:W-:Y:S01]  /*5d00*/  LEA.HI.X.SX32 R214, R214, R119.reuse, 0x1, P5 ;  /* 0x00000077d6d67211 */ /* 0x080fe200028f0eff */
[----:B------:R-:W-:Y:S01]  /*5d10*/  IMAD R244, R244, UR4, RZ ;  /* 0x00000004f4f47c24 */ /* 0x000fe2000f8e02ff */
[-C--:B------:R-:W-:Y:S01]  /*5d20*/  LEA.HI.X.SX32 R228, R228, R119.reuse, 0x1, P1 ;  /* 0x00000077e4e47211 */ /* 0x080fe200008f0eff */
[----:B------:R-:W-:Y:S01]  /*5d30*/  IMAD R246, R246, UR4, RZ ;  /* 0x00000004f6f67c24 */ /* 0x000fe2000f8e02ff */
[----:B------:R-:W-:-:S02]  /*5d40*/  LEA.HI.X.SX32 R230, R230, R119, 0x1, P3 ;  /* 0x00000077e6e67211 */ /* 0x000fc400018f0eff */
[-C--:B------:R-:W-:Y:S02]  /*5d50*/  LEA.HI.X.SX32 R232, R232, R119.reuse, 0x1, P4 ;  /* 0x00000077e8e87211 */ /* 0x080fe400020f0eff */
[----:B------:R-:W-:Y:S02]  /*5d60*/  LEA.HI.X.SX32 R212, R212, R119, 0x1, P6 ;  /* 0x00000077d4d47211 */ /* 0x000fe400030f0eff */
[-C--:B------:R-:W-:Y:S02]  /*5d70*/  IADD3 R235, P1, PT, R234, R120.reuse, RZ ;  /* 0x00000078eaeb7210 */ /* 0x080fe40007f3e0ff */
[-C--:B------:R-:W-:Y:S02]  /*5d80*/  IADD3 R239, P3, PT, R237, R120.reuse, RZ ;  /* 0x00000078edef7210 */ /* 0x080fe40007f7e0ff */
[-C--:B------:R-:W-:Y:S02]  /*5d90*/  IADD3 R241, P4, PT, R240, R120.reuse, RZ ;  /* 0x00000078f0f17210 */ /* 0x080fe40007f9e0ff */
[----:B------:R-:W-:-:S02]  /*5da0*/  IADD3 R146, P5, PT, R121, R120, RZ ;  /* 0x0000007879927210 */ /* 0x000fc40007fbe0ff */
[-C--:B------:R-:W-:Y:S01]  /*5db0*/  IADD3 R144, P6, PT, R122, R120.reuse, RZ ;  /* 0x000000787a907210 */ /* 0x080fe20007fde0ff */
[----:B------:R0:W-:Y:S01]  /*5dc0*/  STS.U8 [R180+UR7+0x900], R123 ;  /* 0x0009007bb4007988 */ /* 0x0001e20008000007 */
[-C--:B------:R-:W-:Y:S01]  /*5dd0*/  LEA.HI.X.SX32 R234, R234, R119.reuse, 0x1, P1 ;  /* 0x00000077eaea7211 */ /* 0x080fe200008f0eff */
[----:B------:R-:W-:Y:S01]  /*5de0*/  IMAD R248, R248, UR4, RZ ;  /* 0x00000004f8f87c24 */ /* 0x000fe2000f8e02ff */
[-C--:B------:R-:W-:Y:S01]  /*5df0*/  LEA.HI.X.SX32 R237, R237, R119.reuse, 0x1, P3 ;  /* 0x00000077eded7211 */ /* 0x080fe200018f0eff */
[----:B------:R-:W-:Y:S01]  /*5e00*/  IMAD R250, R250, UR4, RZ ;  /* 0x00000004fafa7c24 */ /* 0x000fe2000f8e02ff */
[-C--:B------:R-:W-:Y:S01]  /*5e10*/  LEA.HI.X.SX32 R240, R240, R119.reuse, 0x1, P4 ;  /* 0x00000077f0f07211 */ /* 0x080fe200020f0eff */
[----:B------:R-:W-:Y:S01]  /*5e20*/  IMAD R252, R252, UR4, RZ ;  /* 0x00000004fcfc7c24 */ /* 0x000fe2000f8e02ff */
[----:B------:R-:W-:Y:S02]  /*5e30*/  LEA.HI.X.SX32 R170, R121, R119, 0x1, P5 ;  /* 0x0000007779aa7211 */ /* 0x000fe400028f0eff */
[-C--:B------:R-:W-:Y:S01]  /*5e40*/  IADD3 R243, P1, PT, R242, R120.reuse, RZ ;  /* 0x00000078f2f37210 */ /* 0x080fe20007f3e0ff */
[----:B0-----:R-:W-:Y:S01]  /*5e50*/  @P0 IMAD.MOV.U32 R123, RZ, RZ, R181 ;  /* 0x000000ffff7b0224 */ /* 0x001fe200078e00b5 */
[----:B------:R-:W-:-:S02]  /*5e60*/  IADD3 R245, P3, PT, R244, R120, RZ ;  /* 0x00000078f4f57210 */ /* 0x000fc40007f7e0ff */
[-C--:B------:R-:W-:Y:S02]  /*5e70*/  IADD3 R247, P4, PT, R246, R120.reuse, RZ ;  /* 0x00000078f6f77210 */ /* 0x080fe40007f9e0ff */
[-C--:B------:R-:W-:Y:S01]  /*5e80*/  LEA.HI.X.SX32 R145, R122, R119.reuse, 0x1, P6 ;  /* 0x000000777a917211 */ /* 0x080fe200030f0eff */
[----:B------:R-:W-:Y:S01]  /*5e90*/  @P0 IMAD.MOV.U32 R122, RZ, RZ, R183 ;  /* 0x000000ffff7a0224 */ /* 0x000fe200078e00b7 */
[----:B------:R-:W-:Y:S02]  /*5ea0*/  PRMT R121, RZ, 0x7610, R121 ;  /* 0x00007610ff797816 */ /* 0x000fe40000000079 */
[-C--:B------:R-:W-:Y:S02]  /*5eb0*/  LEA.HI.X.SX32 R242, R242, R119.reuse, 0x1, P1 ;  /* 0x00000077f2f27211 */ /* 0x080fe400008f0eff */
[-C--:B------:R-:W-:Y:S02]  /*5ec0*/  LEA.HI.X.SX32 R244, R244, R119.reuse, 0x1, P3 ;  /* 0x00000077f4f47211 */ /* 0x080fe400018f0eff */
[----:B------:R-:W-:Y:S01]  /*5ed0*/  LEA.HI.X.SX32 R246, R246, R119, 0x1, P4 ;  /* 0x00000077f6f67211 */ /* 0x000fe200020f0eff */
[----:B------:R0:W4:Y:S01]  /*5ee0*/  @P0 LDG.E.U8 R121, desc[UR18][R122.64] ;  /* 0x000000127a790981 */ /* 0x000122000c1e1100 */
[----:B------:R-:W-:-:S02]  /*5ef0*/  IADD3 R249, P1, PT, R248, R120, RZ ;  /* 0x00000078f8f97210 */ /* 0x000fc40007f3e0ff */
[-C--:B------:R-:W-:Y:S02]  /*5f00*/  IADD3 R251, P3, PT, R250, R120.reuse, RZ ;  /* 0x00000078fafb7210 */ /* 0x080fe40007f7e0ff */
[----:B------:R-:W-:Y:S02]  /*5f10*/  IADD3 R176, P4, PT, R252, R120, RZ ;  /* 0x00000078fcb07210 */ /* 0x000fe40007f9e0ff */
[----:B------:R-:W-:Y:S01]  /*5f20*/  PRMT R120, RZ, 0x7610, R120 ;  /* 0x00007610ff787816 */ /* 0x000fe20000000078 */
[----:B0-----:R-:W-:Y:S02]  /*5f30*/  @P0 IMAD.MOV.U32 R122, RZ, RZ, R209 ;  /* 0x000000ffff7a0224 */ /* 0x001fe400078e00d1 */
[----:B------:R-:W-:Y:S01]  /*5f40*/  @P0 IMAD.MOV.U32 R123, RZ, RZ, R208 ;  /* 0x000000ffff7b0224 */ /* 0x000fe200078e00d0 */
[-C--:B------:R-:W-:Y:S02]  /*5f50*/  LEA.HI.X.SX32 R248, R248, R119.reuse, 0x1, P1 ;  /* 0x00000077f8f87211 */ /* 0x080fe400008f0eff */
[----:B------:R-:W-:-:S02]  /*5f60*/  LEA.HI.X.SX32 R250, R250, R119, 0x1, P3 ;  /* 0x00000077fafa7211 */ /* 0x000fc400018f0eff */
[----:B------:R-:W-:Y:S01]  /*5f70*/  LEA.HI.X.SX32 R252, R252, R119, 0x1, P4 ;  /* 0x00000077fcfc7211 */ /* 0x000fe200020f0eff */
[----:B------:R0:W4:Y:S01]  /*5f80*/  @P0 LDG.E.U8 R120, desc[UR18][R122.64] ;  /* 0x000000127a780981 */ /* 0x000122000c1e1100 */
[----:B------:R-:W-:Y:S01]  /*5f90*/  PRMT R119, RZ, 0x7610, R119 ;  /* 0x00007610ff777816 */ /* 0x000fe20000000077 */
[----:B------:R-:W-:Y:S02]  /*5fa0*/  @P0 IMAD.MOV.U32 R124, RZ, RZ, R243 ;  /* 0x000000ffff7c0224 */ /* 0x000fe400078e00f3 */
[----:B0-----:R-:W-:Y:S02]  /*5fb0*/  @P0 IMAD.MOV.U32 R122, RZ, RZ, R225 ;  /* 0x000000ffff7a0224 */ /* 0x001fe400078e00e1 */
[----:B------:R-:W-:Y:S02]  /*5fc0*/  @P0 IMAD.MOV.U32 R123, RZ, RZ, R224 ;  /* 0x000000ffff7b0224 */ /* 0x000fe400078e00e0 */
[----:B------:R-:W-:-:S03]  /*5fd0*/  @P0 IMAD.MOV.U32 R125, RZ, RZ, R242 ;  /* 0x000000ffff7d0224 */ /* 0x000fc600078e00f2 */
[----:B------:R0:W4:Y:S02]  /*5fe0*/  @P0 LDG.E.U8 R119, desc[UR18][R122.64] ;  /* 0x000000127a770981 */ /* 0x000124000c1e1100 */
[----:B0-----:R-:W-:-:S06]  /*5ff0*/  PRMT R122, RZ, 0x7610, R122 ;  /* 0x00007610ff7a7816 */ /* 0x001fcc000000007a */
[----:B------:R0:W4:Y:S04]  /*6000*/  @P0 LDG.E.U8 R122, desc[UR18][R124.64] ;  /* 0x000000127c7a0981 */ /* 0x000128000c1e1100 */
[----:B------:R-:W-:Y:S04]  /*6010*/  STS.U8 [R180+UR7+0xb00], R148 ;  /* 0x000b0094b4007988 */ /* 0x000fe80008000007 */
[----:B------:R-:W-:Y:S04]  /*6020*/  STS.U8 [R180+UR7+0xd00], R147 ;  /* 0x000d0093b4007988 */ /* 0x000fe80008000007 */
[----:B------:R-:W-:Y:S01]  /*6030*/  STS.U8 [R180+UR7+0xf00], R150 ;  /* 0x000f0096b4007988 */ /* 0x000fe20008000007 */
[----:B------:R-:W-:-:S03]  /*6040*/  LOP3.LUT R178, R236, 0x30, RZ, 0x3c, !PT ;  /* 0x00000030ecb27812 */ /* 0x000fc600078e3cff */
[----:B------:R-:W-:Y:S04]  /*6050*/  STS.U8 [R180+UR7+0x1100], R149 ;  /* 0x00110095b4007988 */ /* 0x000fe80008000007 */
        /* <DEDUP_REMOVED lines=14> */
[----:B------:R-:W-:Y:S01]  /*6140*/  STS.U8 [R178+UR7+0x1d80], R174 ;  /* 0x001d80aeb2007988 */ /* 0x000fe20008000007 */
[----:B------:R-:W-:-:S03]  /*6150*/  PRMT R123, RZ, 0x7610, R123 ;  /* 0x00007610ff7b7816 */ /* 0x000fc6000000007b */
[----:B------:R-:W-:Y:S01]  /*6160*/  STS.U8 [R178+UR7+0x380], R172 ;  /* 0x000380acb2007988 */ /* 0x000fe20008000007 */
[----:B0-----:R-:W-:-:S03]  /*6170*/  @P0 IMAD.MOV.U32 R124, RZ, RZ, R187 ;  /* 0x000000ffff7c0224 */ /* 0x001fc600078e00bb */
[----:B--2---:R-:W-:Y:S01]  /*6180*/  STS.U8 [R178+UR7+0x780], R131 ;  /* 0x00078083b2007988 */ /* 0x004fe20008000007 */
[----:B------:R-:W-:-:S03]  /*6190*/  @P0 IMAD.MOV.U32 R125, RZ, RZ, R185 ;  /* 0x000000ffff7d0224 */ /* 0x000fc600078e00b9 */
[----:B---3--:R-:W-:Y:S04]  /*61a0*/  STS.U8 [R178+UR7+0xb80], R134 ;  /* 0x000b8086b2007988 */ /* 0x008fe80008000007 */
[----:B-----5:R-:W-:Y:S04]  /*61b0*/  STS.U8 [R178+UR7+0xf80], R130 ;  /* 0x000f8082b2007988 */ /* 0x020fe80008000007 */
[----:B------:R-:W-:Y:S04]  /*61c0*/  STS.U8 [R178+UR7+0x1380], R129 ;  /* 0x00138081b2007988 */ /* 0x000fe80008000007 */
[----:B----4-:R-:W-:Y:S04]  /*61d0*/  STS.U8 [R178+UR7+0x1780], R127 ;  /* 0x0017807fb2007988 */ /* 0x010fe80008000007 */
[----:B------:R-:W-:Y:S04]  /*61e0*/  STS.U8 [R178+UR7+0x1b80], R128 ;  /* 0x001b8080b2007988 */ /* 0x000fe80008000007 */
[----:B------:R-:W-:Y:S04]  /*61f0*/  STS.U8 [R178+UR7+0x1f80], R126 ;  /* 0x001f807eb2007988 */ /* 0x000fe80008000007 */
[----:B------:R0:W2:Y:S02]  /*6200*/  @P0 LDG.E.U8 R123, desc[UR18][R124.64] ;  /* 0x000000127c7b0981 */ /* 0x0000a4000c1e1100 */
[----:B0-----:R-:W-:-:S02]  /*6210*/  @P0 IMAD.MOV.U32 R124, RZ, RZ, R211 ;  /* 0x000000ffff7c0224 */ /* 0x001fc400078e00d3 */
[----:B------:R-:W-:Y:S01]  /*6220*/  @P0 IMAD.MOV.U32 R125, RZ, RZ, R210 ;  /* 0x000000ffff7d0224 */ /* 0x000fe200078e00d2 */
[----:B------:R0:W-:Y:S02]  /*6230*/  STS.U8 [R236+UR7+0x4000], R121 ;  /* 0x00400079ec007988 */ /* 0x0001e40008000007 */
[----:B0-----:R-:W-:-:S06]  /*6240*/  PRMT R121, RZ, 0x7610, R121 ;  /* 0x00007610ff797816 */ /* 0x001fcc0000000079 */
[----:B------:R0:W3:Y:S04]  /*6250*/  @P0 LDG.E.U8 R121, desc[UR18][R124.64] ;  /* 0x000000127c790981 */ /* 0x0000e8000c1e1100 */
[----:B------:R1:W-:Y:S01]  /*6260*/  STS.U8 [R236+UR7+0x4400], R120 ;  /* 0x00440078ec007988 */ /* 0x0003e20008000007 */
[----:B0-----:R-:W-:Y:S02]  /*6270*/  @P0 IMAD.MOV.U32 R124, RZ, RZ, R227 ;  /* 0x000000ffff7c0224 */ /* 0x001fe400078e00e3 */
[----:B------:R-:W-:Y:S01]  /*6280*/  @P0 IMAD.MOV.U32 R125, RZ, RZ, R226 ;  /* 0x000000ffff7d0224 */ /* 0x000fe200078e00e2 */
[----:B-1----:R-:W-:Y:S01]  /*6290*/  PRMT R120, RZ, 0x7610, R120 ;  /* 0x00007610ff787816 */ /* 0x002fe20000000078 */
[----:B------:R0:W-:Y:S05]  /*62a0*/  STS.U8 [R236+UR7+0x4800], R119 ;  /* 0x00480077ec007988 */ /* 0x0001ea0008000007 */
[----:B------:R1:W4:Y:S01]  /*62b0*/  @P0 LDG.E.U8 R120, desc[UR18][R124.64] ;  /* 0x000000127c780981 */ /* 0x000322000c1e1100 */
[----:B0-----:R-:W-:Y:S01]  /*62c0*/  PRMT R119, RZ, 0x7610, R119 ;  /* 0x00007610ff777816 */ /* 0x001fe20000000077 */
[----:B-1----:R-:W-:-:S02]  /*62d0*/  @P0 IMAD.MOV.U32 R124, RZ, RZ, R245 ;  /* 0x000000ffff7c0224 */ /* 0x002fc400078e00f5 */
[----:B------:R-:W-:Y:S01]  /*62e0*/  @P0 IMAD.MOV.U32 R125, RZ, RZ, R244 ;  /* 0x000000ffff7d0224 */ /* 0x000fe200078e00f4 */
[----:B------:R0:W-:Y:S04]  /*62f0*/  STS.U8 [R236+UR7+0x4c00], R122 ;  /* 0x004c007aec007988 */ /* 0x0001e80008000007 */
[----:B------:R1:W5:Y:S01]  /*6300*/  @P0 LDG.E.U8 R119, desc[UR18][R124.64] ;  /* 0x000000127c770981 */ /* 0x000362000c1e1100 */
[----:B0-----:R-:W-:Y:S01]  /*6310*/  PRMT R122, RZ, 0x7610, R122 ;  /* 0x00007610ff7a7816 */ /* 0x001fe2000000007a */
[----:B-1----:R-:W-:Y:S02]  /*6320*/  @P0 IMAD.MOV.U32 R124, RZ, RZ, R191 ;  /* 0x000000ffff7c0224 */ /* 0x002fe400078e00bf */
[----:B------:R-:W-:-:S05]  /*6330*/  @P0 IMAD.MOV.U32 R125, RZ, RZ, R189 ;  /* 0x000000ffff7d0224 */ /* 0x000fca00078e00bd */
[----:B------:R0:W5:Y:S02]  /*6340*/  @P0 LDG.E.U8 R122, desc[UR18][R124.64] ;  /* 0x000000127c7a0981 */ /* 0x000164000c1e1100 */
[----:B0-----:R-:W-:Y:S02]  /*6350*/  @P0 IMAD.MOV.U32 R124, RZ, RZ, R213 ;  /* 0x000000ffff7c0224 */ /* 0x001fe400078e00d5 */
[----:B------:R-:W-:Y:S01]  /*6360*/  @P0 IMAD.MOV.U32 R125, RZ, RZ, R212 ;  /* 0x000000ffff7d0224 */ /* 0x000fe200078e00d4 */
[----:B--2---:R-:W-:Y:S04]  /*6370*/  STS.U8 [R184+UR7+0x4080], R123 ;  /* 0x0040807bb8007988 */ /* 0x004fe80008000007 */
[----:B---3--:R0:W-:Y:S02]  /*6380*/  STS.U8 [R184+UR7+0x4480], R121 ;  /* 0x00448079b8007988 */ /* 0x0081e40008000007 */
[----:B0-----:R-:W-:-:S06]  /*6390*/  PRMT R121, RZ, 0x7610, R121 ;  /* 0x00007610ff797816 */ /* 0x001fcc0000000079 */
[----:B------:R0:W2:Y:S04]  /*63a0*/  @P0 LDG.E.U8 R121, desc[UR18][R124.64] ;  /* 0x000000127c790981 */ /* 0x0000a8000c1e1100 */
[----:B----4-:R1:W-:Y:S01]  /*63b0*/  STS.U8 [R184+UR7+0x4880], R120 ;  /* 0x00488078b8007988 */ /* 0x0103e20008000007 */
[----:B0-----:R-:W-:Y:S02]  /*63c0*/  @P0 IMAD.MOV.U32 R124, RZ, RZ, R229 ;  /* 0x000000ffff7c0224 */ /* 0x001fe400078e00e5 */
[----:B------:R-:W-:Y:S01]  /*63d0*/  @P0 IMAD.MOV.U32 R125, RZ, RZ, R228 ;  /* 0x000000ffff7d0224 */ /* 0x000fe200078e00e4 */
[----:B-1----:R-:W-:-:S06]  /*63e0*/  PRMT R120, RZ, 0x7610, R120 ;  /* 0x00007610ff787816 */ /* 0x002fcc0000000078 */
[----:B------:R0:W3:Y:S04]  /*63f0*/  @P0 LDG.E.U8 R120, desc[UR18][R124.64] ;  /* 0x000000127c780981 */ /* 0x0000e8000c1e1100 */
[----:B-----5:R1:W-:Y:S01]  /*6400*/  STS.U8 [R184+UR7+0x4c80], R119 ;  /* 0x004c8077b8007988 */ /* 0x0203e20008000007 */
[----:B0-----:R-:W-:Y:S02]  /*6410*/  @P0 IMAD.MOV.U32 R124, RZ, RZ, R247 ;  /* 0x000000ffff7c0224 */ /* 0x001fe400078e00f7 */
[----:B------:R-:W-:Y:S01]  /*6420*/  @P0 IMAD.MOV.U32 R125, RZ, RZ, R246 ;  /* 0x000000ffff7d0224 */ /* 0x000fe200078e00f6 */
[----:B-1----:R-:W-:Y:S01]  /*6430*/  PRMT R119, RZ, 0x7610, R119 ;  /* 0x00007610ff777816 */ /* 0x002fe20000000077 */
[----:B------:R0:W-:Y:S05]  /*6440*/  STS.U8 [R180+UR7+0x4100], R122 ;  /* 0x0041007ab4007988 */ /* 0x0001ea0008000007 */
[----:B------:R1:W4:Y:S01]  /*6450*/  @P0 LDG.E.U8 R119, desc[UR18][R124.64] ;  /* 0x000000127c770981 */ /* 0x000322000c1e1100 */
[----:B0-----:R-:W-:Y:S01]  /*6460*/  PRMT R122, RZ, 0x7610, R122 ;  /* 0x00007610ff7a7816 */ /* 0x001fe2000000007a */
[----:B-1----:R-:W-:-:S02]  /*6470*/  @P0 IMAD.MOV.U32 R124, RZ, RZ, R195 ;  /* 0x000000ffff7c0224 */ /* 0x002fc400078e00c3 */
[----:B------:R-:W-:-:S05]  /*6480*/  @P0 IMAD.MOV.U32 R125, RZ, RZ, R193 ;  /* 0x000000ffff7d0224 */ /* 0x000fca00078e00c1 */
[----:B------:R0:W5:Y:S02]  /*6490*/  @P0 LDG.E.U8 R122, desc[UR18][R124.64] ;  /* 0x000000127c7a0981 */ /* 0x000164000c1e1100 */
[----:B0-----:R-:W-:Y:S02]  /*64a0*/  @P0 IMAD.MOV.U32 R124, RZ, RZ, R215 ;  /* 0x000000ffff7c0224 */ /* 0x001fe400078e00d7 */
[----:B------:R-:W-:Y:S01]  /*64b0*/  @P0 IMAD.MOV.U32 R125, RZ, RZ, R214 ;  /* 0x000000ffff7d0224 */ /* 0x000fe200078e00d6 */
[----:B--2---:R0:W-:Y:S02]  /*64c0*/  STS.U8 [R180+UR7+0x4500], R121 ;  /* 0x00450079b4007988 */ /* 0x0041e40008000007 */
[----:B0-----:R-:W-:-:S06]  /*64d0*/  PRMT R121, RZ, 0x7610, R121 ;  /* 0x00007610ff797816 */ /* 0x001fcc0000000079 */
[----:B------:R0:W2:Y:S04]  /*64e0*/  @P0 LDG.E.U8 R121, desc[UR18][R124.64] ;  /* 0x000000127c790981 */ /* 0x0000a8000c1e1100 */
[----:B---3--:R1:W-:Y:S01]  /*64f0*/  STS.U8 [R180+UR7+0x4900], R120 ;  /* 0x00490078b4007988 */ /* 0x0083e20008000007 */
[----:B0-----:R-:W-:Y:S02]  /*6500*/  @P0 IMAD.MOV.U32 R124, RZ, RZ, R231 ;  /* 0x000000ffff7c0224 */ /* 0x001fe400078e00e7 */
[----:B------:R-:W-:Y:S01]  /*6510*/  @P0 IMAD.MOV.U32 R125, RZ, RZ, R230 ;  /* 0x000000ffff7d0224 */ /* 0x000fe200078e00e6 */
[----:B-1----:R-:W-:-:S06]  /*6520*/  PRMT R120, RZ, 0x7610, R120 ;  /* 0x00007610ff787816 */ /* 0x002fcc0000000078 */
[----:B------:R0:W3:Y:S04]  /*6530*/  @P0 LDG.E.U8 R120, desc[UR18][R124.64] ;  /* 0x000000127c780981 */ /* 0x0000e8000c1e1100 */
[----:B----4-:R1:W-:Y:S01]  /*6540*/  STS.U8 [R180+UR7+0x4d00], R119 ;  /* 0x004d0077b4007988 */ /* 0x0103e20008000007 */
[----:B0-----:R-:W-:Y:S02]  /*6550*/  @P0 IMAD.MOV.U32 R124, RZ, RZ, R249 ;  /* 0x000000ffff7c0224 */ /* 0x001fe400078e00f9 */
[----:B------:R-:W-:Y:S01]  /*6560*/  @P0 IMAD.MOV.U32 R125, RZ, RZ, R248 ;  /* 0x000000ffff7d0224 */ /* 0x000fe200078e00f8 */
[----:B-1----:R-:W-:-:S06]  /*6570*/  PRMT R119, RZ, 0x7610, R119 ;  /* 0x00007610ff777816 */ /* 0x002fcc0000000077 */
[----:B------:R0:W4:Y:S04]  /*6580*/  @P0 LDG.E.U8 R119, desc[UR18][R124.64] ;  /* 0x000000127c770981 */ /* 0x000128000c1e1100 */
[----:B-----5:R1:W-:Y:S01]  /*6590*/  STS.U8 [R178+UR7+0x4180], R122 ;  /* 0x0041807ab2007988 */ /* 0x0203e20008000007 */
[----:B0-----:R-:W-:Y:S02]  /*65a0*/  @P0 IMAD.MOV.U32 R124, RZ, RZ, R199 ;  /* 0x000000ffff7c0224 */ /* 0x001fe400078e00c7 */
[----:B------:R-:W-:Y:S01]  /*65b0*/  @P0 IMAD.MOV.U32 R125, RZ, RZ, R197 ;  /* 0x000000ffff7d0224 */ /* 0x000fe200078e00c5 */
[----:B-1----:R-:W-:-:S06]  /*65c0*/  PRMT R122, RZ, 0x7610, R122 ;  /* 0x00007610ff7a7816 */ /* 0x002fcc000000007a */
[----:B------:R0:W5:Y:S01]  /*65d0*/  @P0 LDG.E.U8 R122, desc[UR18][R124.64] ;  /* 0x000000127c7a0981 */ /* 0x000162000c1e1100 */
[----:B------:R-:W-:Y:S01]  /*65e0*/  LOP3.LUT R126, R236, 0x40, RZ, 0x3c, !PT ;  /* 0x00000040ec7e7812 */ /* 0x000fe200078e3cff */
[----:B------:R-:W-:Y:S02]  /*65f0*/  @P0 IMAD.MOV.U32 R123, RZ, RZ, R250 ;  /* 0x000000ffff7b0224 */ /* 0x000fe400078e00fa */
        /* <DEDUP_REMOVED lines=10> */
[----:B----4-:R1:W-:Y:S02]  /*66a0*/  STS.U8 [R178+UR7+0x4d80], R119 ;  /* 0x004d8077b2007988 */ /* 0x0103e40008000007 */
[----:B-1----:R-:W-:Y:S01]  /*66b0*/  PRMT R119, RZ, 0x7610, R119 ;  /* 0x00007610ff777816 */ /* 0x002fe20000000077 */
[----:B0-----:R-:W-:Y:S01]  /*66c0*/  @P0 IMAD.MOV.U32 R124, RZ, RZ, R203 ;  /* 0x000000ffff7c0224 */ /* 0x001fe200078e00cb */
[----:B-----5:R0:W-:Y:S01]  /*66d0*/  STS.U8 [R126+UR7+0x4200], R122 ;  /* 0x0042007a7e007988 */ /* 0x0201e20008000007 */
[----:B------:R-:W-:Y:S02]  /*66e0*/  @P0 IMAD.MOV.U32 R125, RZ, RZ, R201 ;  /* 0x000000ffff7d0224 */ /* 0x000fe400078e00c9 */
[----:B0-----:R-:W-:-:S05]  /*66f0*/  @P0 IMAD.MOV.U32 R122, RZ, RZ, R251 ;  /* 0x000000ffff7a0224 */ /* 0x001fca00078e00fb */
[----:B------:R0:W4:Y:S02]  /*6700*/  @P0 LDG.E.U8 R119, desc[UR18][R122.64] ;  /* 0x000000127a770981 */ /* 0x000124000c1e1100 */
[----:B0-----:R-:W-:-:S06]  /*6710*/  PRMT R122, RZ, 0x7610, R122 ;  /* 0x00007610ff7a7816 */ /* 0x001fcc000000007a */
[----:B------:R0:W5:Y:S02]  /*6720*/  @P0 LDG.E.U8 R122, desc[UR18][R124.64] ;  /* 0x000000127c7a0981 */ /* 0x000164000c1e1100 */
[----:B0-----:R-:W-:Y:S02]  /*6730*/  @P0 IMAD.MOV.U32 R124, RZ, RZ, R219 ;  /* 0x000000ffff7c0224 */ /* 0x001fe400078e00db */
[----:B------:R-:W-:Y:S02]  /*6740*/  @P0 IMAD.MOV.U32 R125, RZ, RZ, R218 ;  /* 0x000000ffff7d0224 */ /* 0x000fe400078e00da */
[----:B------:R-:W-:Y:S01]  /*6750*/  @P0 IMAD.MOV.U32 R123, RZ, RZ, R234 ;  /* 0x000000ffff7b0224 */ /* 0x000fe200078e00ea */
[----:B--2---:R0:W-:Y:S02]  /*6760*/  STS.U8 [R126+UR7+0x4600], R121 ;  /* 0x004600797e007988 */ /* 0x0041e40008000007 */
[----:B0-----:R-:W-:-:S06]  /*6770*/  PRMT R121, RZ, 0x7610, R121 ;  /* 0x00007610ff797816 */ /* 0x001fcc0000000079 */
[----:B------:R0:W2:Y:S04]  /*6780*/  @P0 LDG.E.U8 R121, desc[UR18][R124.64] ;  /* 0x000000127c790981 */ /* 0x0000a8000c1e1100 */
[----:B---3--:R1:W-:Y:S01]  /*6790*/  STS.U8 [R126+UR7+0x4a00], R120 ;  /* 0x004a00787e007988 */ /* 0x0083e20008000007 */
[----:B0-----:R-:W-:Y:S02]  /*67a0*/  LOP3.LUT R124, R236, 0x50, RZ, 0x3c, !PT ;  /* 0x00000050ec7c7812 */ /* 0x001fe400078e3cff */
[----:B-1----:R-:W-:Y:S01]  /*67b0*/  PRMT R120, RZ, 0x7610, R120 ;  /* 0x00007610ff787816 */ /* 0x002fe20000000078 */
[----:B----4-:R-:W-:Y:S04]  /*67c0*/  STS.U8 [R126+UR7+0x4e00], R119 ;  /* 0x004e00777e007988 */ /* 0x010fe80008000007 */
[----:B-----5:R0:W-:Y:S02]  /*67d0*/  STS.U8 [R124+UR7+0x4280], R122 ;  /* 0x0042807a7c007988 */ /* 0x0201e40008000007 */
[----:B0-----:R-:W-:-:S05]  /*67e0*/  @P0 IMAD.MOV.U32 R122, RZ, RZ, R235 ;  /* 0x000000ffff7a0224 */ /* 0x001fca00078e00eb */
[----:B------:R0:W3:Y:S01]  /*67f0*/  @P0 LDG.E.U8 R120, desc[UR18][R122.64] ;  /* 0x000000127a780981 */ /* 0x0000e2000c1e1100 */
[----:B------:R-:W-:Y:S01]  /*6800*/  PRMT R119, RZ, 0x7610, R119 ;  /* 0x00007610ff777816 */ /* 0x000fe20000000077 */
[----:B0-----:R-:W-:Y:S02]  /*6810*/  @P0 IMAD.MOV.U32 R122, RZ, RZ, R176 ;  /* 0x000000ffff7a0224 */ /* 0x001fe400078e00b0 */
[----:B------:R-:W-:-:S05]  /*6820*/  @P0 IMAD.MOV.U32 R123, RZ, RZ, R252 ;  /* 0x000000ffff7b0224 */ /* 0x000fca00078e00fc */
[----:B------:R0:W4:Y:S02]  /*6830*/  @P0 LDG.E.U8 R119, desc[UR18][R122.64] ;  /* 0x000000127a770981 */ /* 0x000124000c1e1100 */
[----:B0-----:R-:W-:Y:S02]  /*6840*/  @P0 IMAD.MOV.U32 R122, RZ, RZ, R205 ;  /* 0x000000ffff7a0224 */ /* 0x001fe400078e00cd */
[----:B------:R-:W-:Y:S01]  /*6850*/  @P0 IMAD.MOV.U32 R123, RZ, RZ, R204 ;  /* 0x000000ffff7b0224 */ /* 0x000fe200078e00cc */
[----:B--2---:R-:W-:Y:S04]  /*6860*/  STS.U8 [R124+UR7+0x4680], R121 ;  /* 0x004680797c007988 */ /* 0x004fe80008000007 */
[----:B---3--:R0:W-:Y:S02]  /*6870*/  STS.U8 [R124+UR7+0x4a80], R120 ;  /* 0x004a80787c007988 */ /* 0x0081e40008000007 */
[----:B0-----:R-:W-:-:S06]  /*6880*/  PRMT R120, RZ, 0x7610, R120 ;  /* 0x00007610ff787816 */ /* 0x001fcc0000000078 */
[----:B------:R0:W2:Y:S01]  /*6890*/  @P0 LDG.E.U8 R120, desc[UR18][R122.64] ;  /* 0x000000127a780981 */ /* 0x0000a2000c1e1100 */
[----:B------:R-:W-:-:S03]  /*68a0*/  @P0 IMAD.MOV.U32 R121, RZ, RZ, R220 ;  /* 0x000000ffff790224 */ /* 0x000fc600078e00dc */
[----:B----4-:R1:W-:Y:S01]  /*68b0*/  STS.U8 [R124+UR7+0x4e80], R119 ;  /* 0x004e80777c007988 */ /* 0x0103e20008000007 */
[----:B0-----:R-:W-:Y:S02]  /*68c0*/  LOP3.LUT R123, R236, 0x60, RZ, 0x3c, !PT ;  /* 0x00000060ec7b7812 */ /* 0x001fe400078e3cff */
[----:B-1----:R-:W-:-:S03]  /*68d0*/  PRMT R119, RZ, 0x7610, R119 ;  /* 0x00007610ff777816 */ /* 0x002fc60000000077 */
[----:B--2---:R0:W-:Y:S02]  /*68e0*/  STS.U8 [R123+UR7+0x4300], R120 ;  /* 0x004300787b007988 */ /* 0x0041e40008000007 */
[----:B0-----:R-:W-:-:S05]  /*68f0*/  @P0 IMAD.MOV.U32 R120, RZ, RZ, R221 ;  /* 0x000000ffff780224 */ /* 0x001fca00078e00dd */
[----:B------:R0:W2:Y:S02]  /*6900*/  @P0 LDG.E.U8 R119, desc[UR18][R120.64] ;  /* 0x0000001278770981 */ /* 0x0000a4000c1e1100 */
[----:B0-----:R-:W-:Y:S02]  /*6910*/  @P0 IMAD.MOV.U32 R120, RZ, RZ, R239 ;  /* 0x000000ffff780224 */ /* 0x001fe400078e00ef */
[----:B------:R-:W-:Y:S01]  /*6920*/  @P0 IMAD.MOV.U32 R121, RZ, RZ, R237 ;  /* 0x000000ffff790224 */ /* 0x000fe200078e00ed */
[----:B--2---:R0:W-:Y:S02]  /*6930*/  STS.U8 [R123+UR7+0x4700], R119 ;  /* 0x004700777b007988 */ /* 0x0041e40008000007 */
[----:B0-----:R-:W-:-:S06]  /*6940*/  PRMT R119, RZ, 0x7610, R119 ;  /* 0x00007610ff777816 */ /* 0x001fcc0000000077 */
[----:B------:R0:W2:Y:S02]  /*6950*/  @P0 LDG.E.U8 R119, desc[UR18][R120.64] ;  /* 0x0000001278770981 */ /* 0x0000a4000c1e1100 */
[----:B0-----:R-:W-:Y:S02]  /*6960*/  @P0 IMAD.MOV.U32 R120, RZ, RZ, R146 ;  /* 0x000000ffff780224 */ /* 0x001fe400078e0092 */
[----:B------:R-:W-:Y:S01]  /*6970*/  @P0 IMAD.MOV.U32 R121, RZ, RZ, R170 ;  /* 0x000000ffff790224 */ /* 0x000fe200078e00aa */
[----:B--2---:R0:W-:Y:S02]  /*6980*/  STS.U8 [R123+UR7+0x4b00], R119 ;  /* 0x004b00777b007988 */ /* 0x0041e40008000007 */
[----:B0-----:R-:W-:-:S06]  /*6990*/  PRMT R119, RZ, 0x7610, R119 ;  /* 0x00007610ff777816 */ /* 0x001fcc0000000077 */
[----:B------:R0:W2:Y:S01]  /*69a0*/  @P0 LDG.E.U8 R119, desc[UR18][R120.64] ;  /* 0x0000001278770981 */ /* 0x0000a2000c1e1100 */
[----:B------:R-:W-:Y:S01]  /*69b0*/  PRMT R122, RZ, 0x7610, R122 ;  /* 0x00007610ff7a7816 */ /* 0x000fe2000000007a */
[----:B------:R-:W-:Y:S02]  /*69c0*/  @P0 IMAD.MOV.U32 R124, RZ, RZ, R223 ;  /* 0x000000ffff7c0224 */ /* 0x000fe400078e00df */
[----:B0-----:R-:W-:Y:S02]  /*69d0*/  @P0 IMAD.MOV.U32 R120, RZ, RZ, R207 ;  /* 0x000000ffff780224 */ /* 0x001fe400078e00cf */
[----:B------:R-:W-:Y:S02]  /*69e0*/  @P0 IMAD.MOV.U32 R121, RZ, RZ, R206 ;  /* 0x000000ffff790224 */ /* 0x000fe400078e00ce */
[----:B------:R-:W-:-:S03]  /*69f0*/  @P0 IMAD.MOV.U32 R125, RZ, RZ, R222 ;  /* 0x000000ffff7d0224 */ /* 0x000fc600078e00de */
[----:B------:R0:W3:Y:S02]  /*6a00*/  @P0 LDG.E.U8 R122, desc[UR18][R120.64] ;  /* 0x00000012787a0981 */ /* 0x0000e4000c1e1100 */
[----:B0-----:R-:W-:Y:S02]  /*6a10*/  PRMT R121, RZ, 0x7610, R121 ;  /* 0x00007610ff797816 */ /* 0x001fe40000000079 */
[----:B------:R-:W-:-:S04]  /*6a20*/  PRMT R120, RZ, 0x7610, R120 ;  /* 0x00007610ff787816 */ /* 0x000fc80000000078 */
[----:B------:R0:W4:Y:S02]  /*6a30*/  @P0 LDG.E.U8 R121, desc[UR18][R124.64] ;  /* 0x000000127c790981 */ /* 0x000124000c1e1100 */
[----:B0-----:R-:W-:Y:S02]  /*6a40*/  @P0 IMAD.MOV.U32 R124, RZ, RZ, R241 ;  /* 0x000000ffff7c0224 */ /* 0x001fe400078e00f1 */
[----:B------:R-:W-:-:S05]  /*6a50*/  @P0 IMAD.MOV.U32 R125, RZ, RZ, R240 ;  /* 0x000000ffff7d0224 */ /* 0x000fca00078e00f0 */
[----:B------:R0:W5:Y:S02]  /*6a60*/  @P0 LDG.E.U8 R120, desc[UR18][R124.64] ;  /* 0x000000127c780981 */ /* 0x000164000c1e1100 */
[----:B0-----:R-:W-:Y:S02]  /*6a70*/  @P0 IMAD.MOV.U32 R124, RZ, RZ, R144 ;  /* 0x000000ffff7c0224 */ /* 0x001fe400078e0090 */
[----:B------:R-:W-:Y:S01]  /*6a80*/  @P0 IMAD.MOV.U32 R125, RZ, RZ, R145 ;  /* 0x000000ffff7d0224 */ /* 0x000fe200078e0091 */
[----:B--2---:R0:W-:Y:S02]  /*6a90*/  STS.U8 [R123+UR7+0x4f00], R119 ;  /* 0x004f00777b007988 */ /* 0x0041e40008000007 */
[----:B0-----:R-:W-:-:S06]  /*6aa0*/  PRMT R119, RZ, 0x7610, R119 ;  /* 0x00007610ff777816 */ /* 0x001fcc0000000077 */
[----:B------:R-:W2:Y:S01]  /*6ab0*/  @P0 LDG.E.U8 R119, desc[UR18][R124.64] ;  /* 0x000000127c770981 */ /* 0x000ea2000c1e1100 */
[----:B------:R-:W-:-:S05]  /*6ac0*/  LOP3.LUT R123, R236, 0x70, RZ, 0x3c, !PT ;  /* 0x00000070ec7b7812 */ /* 0x000fca00078e3cff */
[----:B---3--:R0:W-:Y:S04]  /*6ad0*/  STS.U8 [R123+UR7+0x4380], R122 ;  /* 0x0043807a7b007988 */ /* 0x0081e80008000007 */
[----:B----4-:R0:W-:Y:S04]  /*6ae0*/  STS.U8 [R123+UR7+0x4780], R121 ;  /* 0x004780797b007988 */ /* 0x0101e80008000007 */
[----:B-----5:R0:W-:Y:S04]  /*6af0*/  STS.U8 [R123+UR7+0x4b80], R120 ;  /* 0x004b80787b007988 */ /* 0x0201e80008000007 */
[----:B------:R0:W-:Y:S04]  /*6b00*/  STL [R1], R176 ;  /* 0x000000b001007387 */ /* 0x0001e80000100800 */
[----:B------:R0:W-:Y:S04]  /*6b10*/  STL [R1+0x8], R146 ;  /* 0x0000089201007387 */ /* 0x0001e80000100800 */
[----:B------:R0:W-:Y:S04]  /*6b20*/  STL [R1+0x10], R144 ;  /* 0x0000109001007387 */ /* 0x0001e80000100800 */
[----:B------:R0:W-:Y:S04]  /*6b30*/  STL [R1+0x4], R170 ;  /* 0x000004aa01007387 */ /* 0x0001e80000100800 */
[----:B------:R0:W-:Y:S01]  /*6b40*/  STL [R1+0xc], R145 ;  /* 0x00000c9101007387 */ /* 0x0001e20000100800 */
[----:B------:R-:W-:-:S04]  /*6b50*/  ULOP3.LUT UP1, URZ, UR16, UR52, URZ, 0xfc, !UPT ;  /* 0x0000003410ff7292 */ /* 0x000fc8000f82fcff */
[----:B------:R-:W-:Y:S02]  /*6b60*/  UISETP.LT.OR UP3, UPT, UR25, 0x80, UP1 ;  /* 0x000000801900788c */ /* 0x000fe40008f61670 */
[----:B------:R-:W-:Y:S01]  /*6b70*/  UISETP.GE.AND UP2, UPT, UR25, 0x100, UPT ;  /* 0x000001001900788c */ /* 0x000fe2000bf46270 */
[----:B--2---:R0:W-:Y:S01]  /*6b80*/  STS.U8 [R123+UR7+0x4f80], R119 ;  /* 0x004f80777b007988 */ /* 0x0041e20008000007 */
[----:B------:R1:W-:Y:S06]  /*6b90*/  MEMBAR.ALL.CTA ;  /* 0x0000000000007992 */ /* 0x0003ec0000008000 */
[----:B-1----:R-:W1:Y:S02]  /*6ba0*/  FENCE.VIEW.ASYNC.S ;  /* 0x00000000000073c6 */ /* 0x002e640000000000 */
[----:B-1----:R-:W-:Y:S06]  /*6bb0*/  BAR.SYNC.DEFER_BLOCKING 0x0 ;  /* 0x0000000000007b1d */ /* 0x002fec0000010000 */
[----:B------:R-:W-:-:S00]  /*6bc0*/  MEMBAR.ALL.CTA ;  /* 0x0000000000007992 */ /* 0x000fc00000008000 */
[----:B------:R-:W-:Y:S06]  /*6bd0*/  MEMBAR.ALL.GPU ;  /* 0x0000000000007992 */ /* 0x000fec000000a000 */
[----:B------:R-:W-:-:S00]  /*6be0*/  ERRBAR ;  /* 0x00000000000079ab */ /* 0x000fc00000000000 */
[----:B------:R-:W-:Y:S08]  /*6bf0*/  CGAERRBAR ;  /* 0x00000000000075ab */ /* 0x000ff00000000000 */
[----:B------:R-:W-:Y:S06]  /*6c00*/  UCGABAR_ARV ;  /* 0x00000000000079c7 */ /* 0x000fec0008000000 */
[----:B------:R-:W-:Y:S01]  /*6c10*/  UCGABAR_WAIT ;  /* 0x0000000000007dc7 */ /* 0x000fe20008000000 */
[----:B------:R-:W-:Y:S01]  /*6c20*/  CCTL.IVALL ;  /* 0x00000000ff00798f */ /* 0x000fe20002000000 */
[----:B0-----:R-:W-:Y:S05]  /*6c30*/  BRA.U UP3, `(.L_x_12) ;  /* 0x00000001037c7547 */ /* 0x001fea000b800000 */
[----:B------:R-:W-:Y:S02]  /*6c40*/  UIADD3 UR4, UPT, UPT, UR7, 0x4000, URZ ;  /* 0x0000400007047890 */ /* 0x000fe4000fffe0ff */
[----:B------:R-:W-:Y:S02]  /*6c50*/  USHF.R.U32.HI UR14, URZ, 0x4, UR7 ;  /* 0x00000004ff0e7899 */ /* 0x000fe40008011607 */
[----:B------:R-:W-:Y:S02]  /*6c60*/  USHF.R.U32.HI UR4, URZ, 0x4, UR4 ;  /* 0x00000004ff047899 */ /* 0x000fe40008011604 */
[----:B------:R-:W-:Y:S02]  /*6c70*/  USGXT.U32 UR14, UR14, 0xe ;  /* 0x0000000e0e0e789a */ /* 0x000fe40008000000 */
[----:B------:R-:W-:Y:S02]  /*6c80*/  USGXT.U32 UR16, UR4, 0xe ;  /* 0x0000000e0410789a */ /* 0x000fe40008000000 */
[----:B------:R-:W-:-:S02]  /*6c90*/  UIADD3 UR30, UP3, UPT, UR14, 0x80, URZ ;  /* 0x000000800e1e7890 */ /* 0x000fc4000ff7e0ff */
[----:B------:R-:W-:Y:S01]  /*6ca0*/  UIADD3 UR28, UP4, UPT, UR16, 0x2, URZ ;  /* 0x00000002101c7890 */ /* 0x000fe2000ff9e0ff */
[----:B------:R-:W-:Y:S01]  /*6cb0*/  UMOV UR4, URZ ;  /* 0x000000ff00047c82 */ /* 0x000fe20008000000 */
[----:B------:R-:W-:Y:S01]  /*6cc0*/  UMOV UR32, 0x0 ;  /* 0x0000000000207882 */ /* 0x000fe20000000000 */
[----:B------:R-:W-:Y:S02]  /*6cd0*/  UIADD3.X UR31, UPT, UPT, UR4, -0x7fffbfe0, URZ, UP3, !UPT ;  /* 0x80004020041f7890 */ /* 0x000fe40009ffe4ff */
[----:B------:R-:W-:Y:S02]  /*6ce0*/  UIADD3.X UR29, UPT, UPT, UR4, 0x40004040, URZ, UP4, !UPT ;  /* 0x40004040041d7890 */ /* 0x000fe4000a7fe4ff */
[----:B------:R-:W-:Y:S02]  /*6cf0*/  UIADD3.64 UR4, UPT, UPT, UR30, 0x80, URZ ;  /* 0x000000801e047897 */ /* 0x000fe4000fffe0ff */
[----:B------:R-:W-:Y:S02]  /*6d00*/  UIADD3.64 UR20, UPT, UPT, UR28, 0x2, URZ ;  /* 0x000000021c147897 */ /* 0x000fe4000fffe0ff */
[----:B------:R-:W-:-:S02]  /*6d10*/  UIADD3.64 UR22, UPT, UPT, UR30, 0x100, URZ ;  /* 0x000001001e167897 */ /* 0x000fc4000fffe0ff */
[----:B------:R-:W-:Y:S01]  /*6d20*/  UIADD3.64 UR26, UPT, UPT, UR28, 0x4, URZ ;  /* 0x000000041c1a7897 */ /* 0x000fe2000fffe0ff */
[----:B------:R-:W-:Y:S01]  /*6d30*/  UMOV UR33, 0x8108010 ;  /* 0x0810801000217882 */ /* 0x000fe20000000000 */
[----:B------:R-:W-:Y:S01]  /*6d40*/  UMOV UR15, 0x80004020 ;  /* 0x80004020000f7882 */ /* 0x000fe20000000000 */
[----:B------:R-:W-:Y:S01]  /*6d50*/  UMOV UR17, 0x40004040 ;  /* 0x4000404000117882 */ /* 0x000fe20000000000 */
[----:B------:R-:W-:Y:S01]  /*6d60*/  UMOV UR34, 0x0 ;  /* 0x0000000000227882 */ /* 0x000fe20000000000 */
[----:B------:R-:W-:Y:S01]  /*6d70*/  UMOV UR35, 0x8108010 ;  /* 0x0810801000237882 */ /* 0x000fe20000000000 */
[----:B------:R-:W-:Y:S01]  /*6d80*/  UMOV UR36, 0x0 ;  /* 0x0000000000247882 */ /* 0x000fe20000000000 */
[----:B------:R-:W-:Y:S01]  /*6d90*/  UMOV UR37, 0x8108010 ;  /* 0x0810801000257882 */ /* 0x000fe20000000000 */
[----:B------:R0:W-:Y:S01]  /*6da0*/  UTCQMMA.2CTA gdesc[UR14], gdesc[UR16], tmem[UR24], tmem[UR32], idesc[UR33], !UPT ;  /* 0x00ff20100e0075ea */ /* 0x0001e2000fa00318 */
[----:B------:R-:W-:Y:S01]  /*6db0*/  UMOV UR38, 0x0 ;  /* 0x0000000000267882 */ /* 0x000fe20000000000 */
[----:B------:R-:W-:Y:S01]  /*6dc0*/  UMOV UR39, 0x8108010 ;  /* 0x0810801000277882 */ /* 0x000fe20000000000 */
[----:B------:R0:W-:Y:S01]  /*6dd0*/  UTCQMMA.2CTA gdesc[UR30], gdesc[UR28], tmem[UR24], tmem[UR34], idesc[UR35], UPT ;  /* 0x00ff221c1e0075ea */ /* 0x0001e2000ba00318 */
[----:B------:R-:W-:Y:S01]  /*6de0*/  UMOV UR13, 0x3 ;  /* 0x00000003000d7882 */ /* 0x000fe20000000000 */
[----:B------:R0:W-:Y:S01]  /*6df0*/  UTCQMMA.2CTA gdesc[UR4], gdesc[UR20], tmem[UR24], tmem[UR36], idesc[UR37], UPT ;  /* 0x00ff2414040075ea */ /* 0x0001e2000ba00318 */
[----:B------:R0:W-:Y:S01]  /*6e00*/  UTCQMMA.2CTA gdesc[UR22], gdesc[UR26], tmem[UR24], tmem[UR38], idesc[UR39], UPT ;  /* 0x00ff261a160075ea */ /* 0x0001e2000ba00318 */
[----:B------:R0:W-:Y:S01]  /*6e10*/  UTCBAR.2CTA.MULTICAST [UR9], URZ, UR13 ;  /* 0x000000ff090073e9 */ /* 0x0001e2000820080d */
[----:B------:R-:W-:Y:S01]  /*6e20*/  NOP ;  /* 0x0000000000007918 */ /* 0x000fe20000000000 */
.L_x_12:
[----:B0-----:R-:W-:Y:S01]  /*6e30*/  UMOV UR4, URZ ;  /* 0x000000ff00047c82 */ /* 0x001fe20008000000 */
[----:B------:R-:W-:Y:S05]  /*6e40*/  BRA.U !UP2, `(.L_x_13) ;  /* 0x000000410ae07547 */ /* 0x000fea000b800000 */
[----:B------:R-:W-:Y:S01]  /*6e50*/  USHF.L.U32 UR14, UR10, 0x7, URZ ;  /* 0x000000070a0e7899 */ /* 0x000fe200080006ff */
[----:B------:R-:W-:Y:S01]  /*6e60*/  IMAD.MOV.U32 R119, RZ, RZ, RZ ;  /* 0x000000ffff777224 */ /* 0x000fe200078e00ff */
[----:B------:R-:W-:Y:S02]  /*6e70*/  USHF.L.U32 UR15, UR11, 0x7, URZ ;  /* 0x000000070b0f7899 */ /* 0x000fe400080006ff */
[----:B------:R-:W-:Y:S02]  /*6e80*/  USHF.R.S32.HI UR10, URZ, 0x1f, UR25 ;  /* 0x0000001fff0a7899 */ /* 0x000fe40008011419 */
[----:B------:R-:W-:Y:S02]  /*6e90*/  UIADD3 UR11, UPT, UPT, UR7, 0x2000, URZ ;  /* 0x00002000070b7890 */ /* 0x000fe4000fffe0ff */
[----:B------:R-:W-:Y:S02]  /*6ea0*/  UIADD3 UR13, UPT, UPT, UR7, 0x5000, URZ ;  /* 0x00005000070d7890 */ /* 0x000fe4000fffe0ff */
[----:B------:R-:W-:-:S02]  /*6eb0*/  UIADD3 UR20, UPT, UPT, UR12, -0x80, URZ ;  /* 0xffffff800c147890 */ /* 0x000fc4000fffe0ff */
[----:B------:R-:W-:Y:S02]  /*6ec0*/  ULEA.HI UR10, UR10, UR25, URZ, 0x7 ;  /* 0x000000190a0a7291 */ /* 0x000fe4000f8f38ff */
[----:B------:R-:W-:Y:S02]  /*6ed0*/  USHF.R.U32.HI UR11, URZ, 0x4, UR11 ;  /* 0x00000004ff0b7899 */ /* 0x000fe4000801160b */
[----:B------:R-:W-:Y:S02]  /*6ee0*/  USHF.R.U32.HI UR12, URZ, 0x4, UR13 ;  /* 0x00000004ff0c7899 */ /* 0x000fe4000801160d */
[----:B------:R-:W-:Y:S02]  /*6ef0*/  USHF.R.S32.HI UR10, URZ, 0x7, UR10 ;  /* 0x00000007ff0a7899 */ /* 0x000fe4000801140a */
[----:B------:R-:W-:Y:S02]  /*6f00*/  USGXT.U32 UR16, UR11, 0xe ;  /* 0x0000000e0b10789a */ /* 0x000fe40008000000 */
[----:B------:R-:W-:-:S02]  /*6f10*/  USGXT.U32 UR12, UR12, 0xe ;  /* 0x0000000e0c0c789a */ /* 0x000fc40008000000 */
[----:B------:R-:W-:Y:S02]  /*6f20*/  UIADD3 UR22, UP2, UPT, UR16, 0x80, URZ ;  /* 0x0000008010167890 */ /* 0x000fe4000ff5e0ff */
[----:B------:R-:W-:Y:S02]  /*6f30*/  UISETP.LT.AND UP4, UPT, UR10, 0x2, UPT ;  /* 0x000000020a00788c */ /* 0x000fe4000bf81270 */
[----:B------:R-:W-:Y:S01]  /*6f40*/  UIADD3 UR26, UP3, UPT, UR12, 0x2, URZ ;  /* 0x000000020c1a7890 */ /* 0x000fe2000ff7e0ff */
[----:B------:R-:W-:Y:S01]  /*6f50*/  UMOV UR4, URZ ;  /* 0x000000ff00047c82 */ /* 0x000fe20008000000 */
[----:B------:R-:W-:Y:S01]  /*6f60*/  UMOV UR5, URZ ;  /* 0x000000ff00057c82 */ /* 0x000fe20008000000 */
[----:B------:R-:W-:Y:S02]  /*6f70*/  UIADD3.X UR23, UPT, UPT, UR4, -0x7fffbfe0, URZ, UP2, !UPT ;  /* 0x8000402004177890 */ /* 0x000fe400097fe4ff */
[----:B------:R-:W-:Y:S02]  /*6f80*/  USEL UR10, UR10, 0x2, !UP4 ;  /* 0x000000020a0a7887 */ /* 0x000fe4000e000000 */
[----:B------:R-:W-:-:S02]  /*6f90*/  UIADD3.X UR27, UPT, UPT, UR5, 0x40004040, URZ, UP3, !UPT ;  /* 0x40004040051b7890 */ /* 0x000fc40009ffe4ff */
[----:B------:R-:W-:Y:S02]  /*6fa0*/  USHF.R.S32.HI UR36, URZ, 0x1f, UR14 ;  /* 0x0000001fff247899 */ /* 0x000fe4000801140e */
[----:B------:R-:W-:Y:S02]  /*6fb0*/  USHF.R.S32.HI UR37, URZ, 0x1f, UR15 ;  /* 0x0000001fff257899 */ /* 0x000fe4000801140f */
[----:B------:R-:W-:Y:S02]  /*6fc0*/  UIADD3 UR17, UPT, UPT, UR10, -0x1, URZ ;  /* 0xffffffff0a117890 */ /* 0x000fe4000fffe0ff */
[----:B------:R-:W-:Y:S02]  /*6fd0*/  UIADD3.64 UR28, UPT, UPT, UR22, 0x80, URZ ;  /* 0x00000080161c7897 */ /* 0x000fe4000fffe0ff */
[----:B------:R-:W-:Y:S02]  /*6fe0*/  UIADD3.64 UR30, UPT, UPT, UR26, 0x2, URZ ;  /* 0x000000021a1e7897 */ /* 0x000fe4000fffe0ff */
[----:B------:R-:W-:-:S02]  /*6ff0*/  UIADD3.64 UR32, UPT, UPT, UR22, 0x100, URZ ;  /* 0x0000010016207897 */ /* 0x000fc4000fffe0ff */
[----:B------:R-:W-:Y:S01]  /*7000*/  UIADD3.64 UR34, UPT, UPT, UR26, 0x4, URZ ;  /* 0x000000041a227897 */ /* 0x000fe2000fffe0ff */
[----:B------:R-:W-:-:S11]  /*7010*/  UMOV UR21, 0x1 ;  /* 0x0000000100157882 */ /* 0x000fd60000000000 */
.L_x_16:
[----:B------:R-:W2:Y:S04]  /*7020*/  LDL.LU R126, [R1+0x10] ;  /* 0x00001000017e7983 */ /* 0x000ea80000300800 */
[----:B------:R-:W3:Y:S04]  /*7030*/  LDL.LU R125, [R1+0x8] ;  /* 0x00000800017d7983 */ /* 0x000ee80000300800 */
[----:B------:R-:W4:Y:S04]  /*7040*/  LDL.LU R124, [R1] ;  /* 0x00000000017c7983 */ /* 0x000f280000300800 */
[----:B-----5:R-:W5:Y:S04]  /*7050*/  LDL.LU R123, [R1+0xc] ;  /* 0x00000c00017b7983 */ /* 0x020f680000300800 */
[----:B------:R-:W5:Y:S01]  /*7060*/  LDL.LU R122, [R1+0x4] ;  /* 0x00000400017a7983 */ /* 0x000f620000300800 */
[----:B------:R-:W-:Y:S01]  /*7070*/  IADD3 R249, P1, PT, R249, UR15, RZ ;  /* 0x0000000ff9f97c10 */ /* 0x000fe2000ff3e0ff */
[----:B------:R-:W-:Y:S01]  /*7080*/  IMAD.U32 R119, R119, -0x80000000, RZ ;  /* 0x8000000077777824 */ /* 0x000fe200078e00ff */
[----:B------:R-:W-:Y:S01]  /*7090*/  IADD3 R251, P3, PT, R251, UR15, RZ ;  /* 0x0000000ffbfb7c10 */ /* 0x000fe2000ff7e0ff */
[----:B------:R-:W0:Y:S01]  /*70a0*/  S2R R121, SR_TID.X ;  /* 0x0000000000797919 */ /* 0x000e220000002100 */
[----:B------:R-:W-:-:S02]  /*70b0*/  IADD3.X R248, PT, PT, R248, UR37, RZ, P1, !PT ;  /* 0x00000025f8f87c10 */ /* 0x000fc40008ffe4ff */
[----:B------:R-:W-:Y:S02]  /*70c0*/  IADD3 R239, P1, PT, R239, UR15, RZ ;  /* 0x0000000fefef7c10 */ /* 0x000fe4000ff3e0ff */
[----:B------:R-:W-:Y:S02]  /*70d0*/  IADD3.X R250, PT, PT, R250, UR37, RZ, P3, !PT ;  /* 0x00000025fafa7c10 */ /* 0x000fe40009ffe4ff */
[----:B------:R-:W-:Y:S02]  /*70e0*/  IADD3.X R237, PT, PT, R237, UR37, RZ, P1, !PT ;  /* 0x00000025eded7c10 */ /* 0x000fe40008ffe4ff */
[----:B------:R-:W-:Y:S02]  /*70f0*/  IADD3 R227, P1, PT, R227, UR15, RZ ;  /* 0x0000000fe3e37c10 */ /* 0x000fe4000ff3e0ff */
[----:B------:R-:W-:Y:S02]  /*7100*/  IADD3 R241, P3, PT, R241, UR15, RZ ;  /* 0x0000000ff1f17c10 */ /* 0x000fe4000ff7e0ff */
        /* <DEDUP_REMOVED lines=15> */
[----:B------:R-:W-:Y:S02]  /*7200*/  IADD3 R209, P3, PT, R209, UR15, RZ ;  /* 0x0000000fd1d17c10 */ /* 0x000fe4000ff7e0ff */
[----:B------:R-:W-:Y:S02]  /*7210*/  IADD3.X R30, PT, PT, R30, UR36, RZ, P1, !PT ;  /* 0x000000241e1e7c10 */ /* 0x000fe40008ffe4ff */
        /* <DEDUP_REMOVED lines=32> */
[----:B------:R-:W-:Y:S02]  /*7420*/  IADD3.X R18, PT, PT, R18, UR36, RZ, P3, !PT ;  /* 0x0000002412127c10 */ /* 0x000fe40009ffe4ff */
[----:B------:R-:W-:Y:S02]  /*7430*/  IADD3 R96, P3, PT, R96, UR14, RZ ;  /* 0x0000000e60607c10 */ /* 0x000fe4000ff7e0ff */
[----:B------:R-:W1:Y:S01]  /*7440*/  SYNCS.PHASECHK.TRANS64.TRYWAIT P1, [UR9], R119 ;  /* 0x00000077ff0075a7 */ /* 0x000e620008021109 */
[----:B0-----:R-:W-:Y:S02]  /*7450*/  SHF.R.U32.HI R120, RZ, 0x6, R121 ;  /* 0x00000006ff787819 */ /* 0x001fe40000011679 */
[----:B------:R-:W-:Y:S02]  /*7460*/  IADD3.X R99, PT, PT, R99, UR36, RZ, P3, !PT ;  /* 0x0000002463637c10 */ /* 0x000fe40009ffe4ff */
[----:B------:R-:W-:Y:S02]  /*7470*/  IADD3 R71, P3, PT, R71, UR14, RZ ;  /* 0x0000000e47477c10 */ /* 0x000fe4000ff7e0ff */
[----:B------:R-:W-:-:S02]  /*7480*/  SGXT.U32 R120, R120, 0x1 ;  /* 0x000000017878781a */ /* 0x000fc40000000000 */
[----:B------:R-:W-:Y:S02]  /*7490*/  IADD3.X R73, PT, PT, R73, UR36, RZ, P3, !PT ;  /* 0x0000002449497c10 */ /* 0x000fe40009ffe4ff */
[----:B------:R-:W-:Y:S02]  /*74a0*/  IADD3 R38, P3, PT, R38, UR14, RZ ;  /* 0x0000000e26267c10 */ /* 0x000fe4000ff7e0ff */
[----:B------:R-:W-:Y:S02]  /*74b0*/  ISETP.GE.AND P0, PT, R120, UR20, PT ;  /* 0x0000001478007c0c */ /* 0x000fe4000bf06270 */
[----:B------:R-:W-:Y:S02]  /*74c0*/  IADD3.X R40, PT, PT, R40, UR36, RZ, P3, !PT ;  /* 0x0000002428287c10 */ /* 0x000fe40009ffe4ff */
[----:B------:R-:W-:Y:S02]  /*74d0*/  IADD3 R7, P3, PT, R7, UR14, RZ ;  /* 0x0000000e07077c10 */ /* 0x000fe4000ff7e0ff */
[----:B------:R-:W-:-:S02]  /*74e0*/  PRMT R147, RZ, 0x7610, R147 ;  /* 0x00007610ff937816 */ /* 0x000fc40000000093 */
[----:B------:R-:W-:Y:S02]  /*74f0*/  IADD3.X R9, PT, PT, R9, UR36, RZ, P3, !PT ;  /* 0x0000002409097c10 */ /* 0x000fe40009ffe4ff */
[----:B------:R-:W-:-:S04]  /*7500*/  IADD3 R4, P3, PT, R4, UR14, RZ ;  /* 0x0000000e04047c10 */ /* 0x000fc8000ff7e0ff */
[----:B------:R-:W-:Y:S02]  /*7510*/  IADD3.X R6, PT, PT, R6, UR36, RZ, P3, !PT ;  /* 0x0000002406067c10 */ /* 0x000fe40009ffe4ff */
[----:B------:R-:W-:-:S04]  /*7520*/  IADD3 R3, P3, PT, R3, UR14, RZ ;  /* 0x0000000e03037c10 */ /* 0x000fc8000ff7e0ff */
[----:B------:R-:W-:Y:S02]  /*7530*/  IADD3.X R5, PT, PT, R5, UR36, RZ, P3, !PT ;  /* 0x0000002405057c10 */ /* 0x000fe40009ffe4ff */
[----:B--2---:R-:W-:Y:S02]  /*7540*/  IADD3 R126, P4, PT, R126, UR15, RZ ;  /* 0x0000000f7e7e7c10 */ /* 0x004fe4000ff9e0ff */
[----:B---3--:R-:W-:-:S03]  /*7550*/  IADD3 R125, P6, PT, R125, UR15, RZ ;  /* 0x0000000f7d7d7c10 */ /* 0x008fc6000ffde0ff */
[----:B------:R-:W-:Y:S01]  /*7560*/  STL [R1+0x10], R126 ;  /* 0x0000107e01007387 */ /* 0x000fe20000100800 */
[----:B----4-:R-:W-:-:S03]  /*7570*/  IADD3 R124, P5, PT, R124, UR15, RZ ;  /* 0x0000000f7c7c7c10 */ /* 0x010fc6000ffbe0ff */
[----:B------:R-:W-:Y:S01]  /*7580*/  STL [R1+0x8], R125 ;  /* 0x0000087d01007387 */ /* 0x000fe20000100800 */
[----:B------:R-:W-:-:S03]  /*7590*/  IADD3.X R252, PT, PT, R252, UR37, RZ, P5, !PT ;  /* 0x00000025fcfc7c10 */ /* 0x000fc6000affe4ff */
[----:B------:R-:W-:Y:S01]  /*75a0*/  STL [R1], R124 ;  /* 0x0000007c01007387 */ /* 0x000fe20000100800 */
[----:B------:R-:W-:Y:S02]  /*75b0*/  IADD3 R243, P5, PT, R243, UR15, RZ ;  /* 0x0000000ff3f37c10 */ /* 0x000fe4000ffbe0ff */
[----:B-----5:R-:W-:Y:S02]  /*75c0*/  IADD3.X R123, PT, PT, R123, UR37, RZ, P4, !PT ;  /* 0x000000257b7b7c10 */ /* 0x020fe4000a7fe4ff */
[----:B------:R-:W-:Y:S02]  /*75d0*/  IADD3.X R122, PT, PT, R122, UR37, RZ, P6, !PT ;  /* 0x000000257a7a7c10 */ /* 0x000fe4000b7fe4ff */
[----:B------:R-:W-:Y:S01]  /*75e0*/  IADD3 R247, P4, PT, R247, UR15, RZ ;  /* 0x0000000ff7f77c10 */ /* 0x000fe2000ff9e0ff */
[----:B------:R-:W-:Y:S01]  /*75f0*/  STL [R1+0xc], R123 ;  /* 0x00000c7b01007387 */ /* 0x000fe20000100800 */
[----:B------:R-:W-:Y:S02]  /*7600*/  IADD3 R245, P6, PT, R245, UR15, RZ ;  /* 0x0000000ff5f57c10 */ /* 0x000fe4000ffde0ff */
[----:B------:R-:W-:Y:S01]  /*7610*/  IADD3.X R242, PT, PT, R242, UR37, RZ, P5, !PT ;  /* 0x00000025f2f27c10 */ /* 0x000fe2000affe4ff */
[----:B------:R0:W-:Y:S01]  /*7620*/  STL [R1+0x4], R122 ;  /* 0x0000047a01007387 */ /* 0x0001e20000100800 */
[----:B------:R-:W-:-:S02]  /*7630*/  IADD3 R231, P5, PT, R231, UR15, RZ ;  /* 0x0000000fe7e77c10 */ /* 0x000fc4000ffbe0ff */
[----:B------:R-:W-:Y:S02]  /*7640*/  IADD3.X R246, PT, PT, R246, UR37, RZ, P4, !PT ;  /* 0x00000025f6f67c10 */ /* 0x000fe4000a7fe4ff */
[----:B------:R-:W-:Y:S02]  /*7650*/  IADD3.X R244, PT, PT, R244, UR37, RZ, P6, !PT ;  /* 0x00000025f4f47c10 */ /* 0x000fe4000b7fe4ff */
[----:B------:R-:W-:Y:S02]  /*7660*/  IADD3 R235, P4, PT, R235, UR15, RZ ;  /* 0x0000000febeb7c10 */ /* 0x000fe4000ff9e0ff */
[----:B------:R-:W-:Y:S01]  /*7670*/  IADD3 R233, P6, PT, R233, UR15, RZ ;  /* 0x0000000fe9e97c10 */ /* 0x000fe2000ffde0ff */
[----:B0-----:R-:W0:Y:S01]  /*7680*/  S2R R122, SR_TID.X ;  /* 0x00000000007a7919 */ /* 0x001e220000002100 */
[----:B------:R-:W-:Y:S02]  /*7690*/  IADD3.X R230, PT, PT, R230, UR37, RZ, P5, !PT ;  /* 0x00000025e6e67c10 */ /* 0x000fe4000affe4ff */
[----:B------:R-:W-:-:S02]  /*76a0*/  IADD3 R221, P5, PT, R221, UR15, RZ ;  /* 0x0000000fdddd7c10 */ /* 0x000fc4000ffbe0ff */
[----:B------:R-:W-:Y:S02]  /*76b0*/  IADD3.X R234, PT, PT, R234, UR37, RZ, P4, !PT ;  /* 0x00000025eaea7c10 */ /* 0x000fe4000a7fe4ff */
[----:B------:R-:W-:Y:S02]  /*76c0*/  IADD3.X R232, PT, PT, R232, UR37, RZ, P6, !PT ;  /* 0x00000025e8e87c10 */ /* 0x000fe4000b7fe4ff */
[----:B------:R-:W-:Y:S02]  /*76d0*/  IADD3 R225, P4, PT, R225, UR15, RZ ;  /* 0x0000000fe1e17c10 */ /* 0x000fe4000ff9e0ff */
[----:B------:R-:W-:Y:S02]  /*76e0*/  IADD3 R223, P6, PT, R223, UR15, RZ ;  /* 0x0000000fdfdf7c10 */ /* 0x000fe4000ffde0ff */
        /* <DEDUP_REMOVED lines=70> */
[----:B0-----:R-:W-:Y:S02]  /*7b50*/  SHF.R.U32.HI R120, RZ, 0x6, R122 ;  /* 0x00000006ff787819 */ /* 0x001fe4000001167a */
[----:B------:R-:W-:Y:S02]  /*7b60*/  IADD3 R11, P4, PT, R11, UR14, RZ ;  /* 0x0000000e0b0b7c10 */ /* 0x000fe4000ff9e0ff */
[----:B------:R-:W-:Y:S02]  /*7b70*/  IADD3 R95, P6, PT, R95, UR14, RZ ;  /* 0x0000000e5f5f7c10 */ /* 0x000fe4000ffde0ff */
[----:B------:R-:W-:-:S02]  /*7b80*/  IADD3.X R70, PT, PT, R70, UR36, RZ, P5, !PT ;  /* 0x0000002446467c10 */ /* 0x000fc4000affe4ff */
[----:B------:R-:W-:Y:S02]  /*7b90*/  IADD3 R37, P5, PT, R37, UR14, RZ ;  /* 0x0000000e25257c10 */ /* 0x000fe4000ffbe0ff */
[----:B------:R-:W-:Y:S02]  /*7ba0*/  SGXT.U32 R120, R120, 0x1 ;  /* 0x000000017878781a */ /* 0x000fe40000000000 */
[----:B------:R-:W-:Y:S02]  /*7bb0*/  IADD3.X R13, PT, PT, R13, UR36, RZ, P4, !PT ;  /* 0x000000240d0d7c10 */ /* 0x000fe4000a7fe4ff */
[----:B------:R-:W-:Y:S02]  /*7bc0*/  IADD3.X R98, PT, PT, R98, UR36, RZ, P6, !PT ;  /* 0x0000002462627c10 */ /* 0x000fe4000b7fe4ff */
[----:B------:R-:W-:Y:S02]  /*7bd0*/  IADD3 R107, P4, PT, R107, UR14, RZ ;  /* 0x0000000e6b6b7c10 */ /* 0x000fe4000ff9e0ff */
[----:B------:R-:W-:-:S02]  /*7be0*/  IADD3 R66, P6, PT, R66, UR14, RZ ;  /* 0x0000000e42427c10 */ /* 0x000fc4000ffde0ff */
[----:B------:R-:W-:Y:S02]  /*7bf0*/  IADD3.X R39, PT, PT, R39, UR36, RZ, P5, !PT ;  /* 0x0000002427277c10 */ /* 0x000fe4000affe4ff */
[----:B------:R-:W-:Y:S02]  /*7c00*/  IADD3 R35, P5, PT, R35, UR14, RZ ;  /* 0x0000000e23237c10 */ /* 0x000fe4000ffbe0ff */
[----:B------:R-:W-:Y:S02]  /*7c10*/  LOP3.LUT R120, R120, 0x2, RZ, 0xfc, !PT ;  /* 0x0000000278787812 */ /* 0x000fe400078efcff */
[----:B------:R-:W-:Y:S02]  /*7c20*/  IADD3.X R108, PT, PT, R108, UR36, RZ, P4, !PT ;  /* 0x000000246c6c7c10 */ /* 0x000fe4000a7fe4ff */
[----:B------:R-:W-:Y:S02]  /*7c30*/  IADD3.X R69, PT, PT, R69, UR36, RZ, P6, !PT ;  /* 0x0000002445457c10 */ /* 0x000fe4000b7fe4ff */
[----:B------:R-:W-:-:S02]  /*7c40*/  IADD3 R93, P4, PT, R93, UR14, RZ ;  /* 0x0000000e5d5d7c10 */ /* 0x000fc4000ff9e0ff */
[----:B------:R-:W-:Y:S02]  /*7c50*/  IADD3 R65, P6, PT, R65, UR14, RZ ;  /* 0x0000000e41417c10 */ /* 0x000fe4000ffde0ff */
[----:B------:R-:W-:Y:S02]  /*7c60*/  IADD3.X R36, PT, PT, R36, UR36, RZ, P5, !PT ;  /* 0x0000002424247c10 */ /* 0x000fe4000affe4ff */
[----:B------:R-:W-:Y:S02]  /*7c70*/  IADD3 R32, P5, PT, R32, UR14, RZ ;  /* 0x0000000e20207c10 */ /* 0x000fe4000ffbe0ff */
[----:B------:R-:W-:Y:S02]  /*7c80*/  ISETP.GE.AND P3, PT, R120, UR20, PT ;  /* 0x0000001478007c0c */ /* 0x000fe4000bf66270 */
[--C-:B------:R-:W-:Y:S02]  /*7c90*/  SHF.R.U32.HI R120, RZ, 0x6, R121.reuse ;  /* 0x00000006ff787819 */ /* 0x100fe40000011679 */
[----:B------:R-:W-:-:S02]  /*7ca0*/  SHF.R.U32.HI R121, RZ, 0x6, R121 ;  /* 0x00000006ff797819 */ /* 0x000fc40000011679 */
[----:B------:R-:W-:Y:S02]  /*7cb0*/  IADD3.X R94, PT, PT, R94, UR36, RZ, P4, !PT ;  /* 0x000000245e5e7c10 */ /* 0x000fe4000a7fe4ff */
[----:B------:R-:W-:Y:S02]  /*7cc0*/  IADD3.X R67, PT, PT, R67, UR36, RZ, P6, !PT ;  /* 0x0000002443437c10 */ /* 0x000fe4000b7fe4ff */
[----:B------:R-:W-:Y:S02]  /*7cd0*/  IADD3 R105, P4, PT, R105, UR14, RZ ;  /* 0x0000000e69697c10 */ /* 0x000fe4000ff9e0ff */
[----:B------:R-:W-:Y:S02]  /*7ce0*/  IADD3 R63, P6, PT, R63, UR14, RZ ;  /* 0x0000000e3f3f7c10 */ /* 0x000fe4000ffde0ff */
[----:B------:R-:W-:Y:S02]  /*7cf0*/  IADD3.X R34, PT, PT, R34, UR36, RZ, P5, !PT ;  /* 0x0000002422227c10 */ /* 0x000fe4000affe4ff */
[----:B------:R-:W-:-:S02]  /*7d00*/  IADD3 R31, P5, PT, R31, UR14, RZ ;  /* 0x0000000e1f1f7c10 */ /* 0x000fc4000ffbe0ff */
[----:B------:R-:W-:Y:S02]  /*7d10*/  SGXT.U32 R121, R121, 0x1 ;  /* 0x000000017979781a */ /* 0x000fe40000000000 */
[----:B------:R-:W-:Y:S02]  /*7d20*/  SGXT.U32 R120, R120, 0x1 ;  /* 0x000000017878781a */ /* 0x000fe40000000000 */
[----:B------:R-:W-:Y:S02]  /*7d30*/  IADD3.X R106, PT, PT, R106, UR36, RZ, P4, !PT ;  /* 0x000000246a6a7c10 */ /* 0x000fe4000a7fe4ff */
[----:B------:R-:W-:Y:S02]  /*7d40*/  IADD3.X R64, PT, PT, R64, UR36, RZ, P6, !PT ;  /* 0x0000002440407c10 */ /* 0x000fe4000b7fe4ff */
[----:B------:R-:W-:Y:S02]  /*7d50*/  IADD3 R91, P4, PT, R91, UR14, RZ ;  /* 0x0000000e5b5b7c10 */ /* 0x000fe4000ff9e0ff */
[----:B------:R-:W-:-:S02]  /*7d60*/  IADD3 R61, P6, PT, R61, UR14, RZ ;  /* 0x0000000e3d3d7c10 */ /* 0x000fc4000ffde0ff */
[----:B------:R-:W-:Y:S02]  /*7d70*/  IADD3.X R33, PT, PT, R33, UR36, RZ, P5, !PT ;  /* 0x0000002421217c10 */ /* 0x000fe4000affe4ff */
[----:B------:R-:W-:Y:S02]  /*7d80*/  LOP3.LUT R121, R121, 0x4, RZ, 0xfc, !PT ;  /* 0x0000000479797812 */ /* 0x000fe400078efcff */
[----:B------:R-:W-:Y:S02]  /*7d90*/  LOP3.LUT R120, R120, 0x6, RZ, 0xfc, !PT ;  /* 0x0000000678787812 */ /* 0x000fe400078efcff */
[----:B------:R-:W-:Y:S02]  /*7da0*/  IADD3 R0, P5, PT, R0, UR14, RZ ;  /* 0x0000000e00007c10 */ /* 0x000fe4000ffbe0ff */
[----:B------:R-:W-:Y:S02]  /*7db0*/  IADD3.X R92, PT, PT, R92, UR36, RZ, P4, !PT ;  /* 0x000000245c5c7c10 */ /* 0x000fe4000a7fe4ff */
[----:B------:R-:W-:-:S02]  /*7dc0*/  IADD3.X R62, PT, PT, R62, UR36, RZ, P6, !PT ;  /* 0x000000243e3e7c10 */ /* 0x000fc4000b7fe4ff */
[----:B------:R-:W-:Y:S02]  /*7dd0*/  ISETP.GE.AND P4, PT, R121, UR20, PT ;  /* 0x0000001479007c0c */ /* 0x000fe4000bf86270 */
[----:B------:R-:W-:Y:S02]  /*7de0*/  ISETP.GE.AND P6, PT, R120, UR20, PT ;  /* 0x0000001478007c0c */ /* 0x000fe4000bfc6270 */
[----:B------:R-:W-:Y:S01]  /*7df0*/  IADD3.X R2, PT, PT, R2, UR36, RZ, P5, !PT ;  /* 0x0000002402027c10 */ /* 0x000fe2000affe4ff */
[----:B-1----:R-:W-:Y:S10]  /*7e00*/  @!P1 BRA `(.L_x_14) ;  /* 0x0000004c00b89947 */ /* 0x002ff40003800000 */
.L_x_24:
[----:B------:R-:W-:Y:S01]  /*7e10*/  @!P0 IMAD.MOV.U32 R120, RZ, RZ, R0 ;  /* 0x000000ffff788224 */ /* 0x000fe200078e0000 */
[----:B------:R-:W0:Y:S01]  /*7e20*/  S2R R125, SR_TID.X ;  /* 0x00000000007d7919 */ /* 0x000e220000002100 */
[----:B------:R-:W-:Y:S01]  /*7e30*/  @!P0 IMAD.MOV.U32 R121, RZ, RZ, R2 ;  /* 0x000000ffff798224 */ /* 0x000fe200078e0002 */
[----:B------:R-:W-:Y:S01]  /*7e40*/  PRMT R236, RZ, 0x7610, R236 ;  /* 0x00007610ffec7816 */ /* 0x000fe200000000ec */
[----:B------:R-:W-:Y:S04]  /*7e50*/  STL [R1+0x24], R0 ;  /* 0x0000240001007387 */ /* 0x000fe80000100800 */
[----:B------:R1:W2:Y:S01]  /*7e60*/  @!P0 LDG.E.U8 R147, desc[UR18][R120.64] ;  /* 0x0000001278938981 */ /* 0x0002a2000c1e1100 */
[----:B------:R-:W-:Y:S02]  /*7e70*/  PRMT R123, RZ, 0x7610, R123 ;  /* 0x00007610ff7b7816 */ /* 0x000fe4000000007b */
[----:B------:R-:W-:Y:S01]  /*7e80*/  PRMT R122, RZ, 0x7610, R122 ;  /* 0x00007610ff7a7816 */ /* 0x000fe2000000007a */
[----:B------:R-:W-:Y:S01]  /*7e90*/  STL [R1+0x20], R2 ;  /* 0x0000200201007387 */ /* 0x000fe20000100800 */
[----:B-1----:R-:W-:-:S02]  /*7ea0*/  @!P3 IMAD.MOV.U32 R120, RZ, RZ, R31 ;  /* 0x000000ffff78b224 */ /* 0x002fc400078e001f */
[----:B------:R-:W-:-:S05]  /*7eb0*/  @!P3 IMAD.MOV.U32 R121, RZ, RZ, R33 ;  /* 0x000000ffff79b224 */ /* 0x000fca00078e0021 */
[----:B------:R1:W3:Y:S01]  /*7ec0*/  @!P3 LDG.E.U8 R236, desc[UR18][R120.64] ;  /* 0x0000001278ecb981 */ /* 0x0002e2000c1e1100 */
[----:B0-----:R-:W-:-:S03]  /*7ed0*/  SHF.R.U32.HI R124, RZ, 0x6, R125 ;  /* 0x00000006ff7c7819 */ /* 0x001fc6000001167d */
[----:B------:R0:W-:Y:S01]  /*7ee0*/  STL [R1+0x2c], R31 ;  /* 0x00002c1f01007387 */ /* 0x0001e20000100800 */
[----:B------:R-:W-:Y:S01]  /*7ef0*/  SHF.R.U32.HI R125, RZ, 0x6, R125 ;  /* 0x00000006ff7d7819 */ /* 0x000fe2000001167d */
[----:B-1----:R-:W-:Y:S01]  /*7f00*/  @!P4 IMAD.MOV.U32 R120, RZ, RZ, R61 ;  /* 0x000000ffff78c224 */ /* 0x002fe200078e003d */
[----:B------:R-:W-:Y:S01]  /*7f10*/  SGXT.U32 R124, R124, 0x1 ;  /* 0x000000017c7c781a */ /* 0x000fe20000000000 */
[----:B------:R-:W-:Y:S01]  /*7f20*/  @!P4 IMAD.MOV.U32 R121, RZ, RZ, R62 ;  /* 0x000000ffff79c224 */ /* 0x000fe200078e003e */
[----:B------:R1:W-:Y:S01]  /*7f30*/  STL.S16 [R1+0x14], R122 ;  /* 0x0000147a01007387 */ /* 0x0003e20000100600 */
[----:B------:R-:W-:Y:S02]  /*7f40*/  SGXT.U32 R125, R125, 0x1 ;  /* 0x000000017d7d781a */ /* 0x000fe40000000000 */
[----:B------:R-:W-:Y:S01]  /*7f50*/  LOP3.LUT R124, R124, 0xa, RZ, 0xfc, !PT ;  /* 0x0000000a7c7c7812 */ /* 0x000fe200078efcff */
[----:B------:R4:W2:Y:S01]  /*7f60*/  @!P4 LDG.E.U8 R123, desc[UR18][R120.64] ;  /* 0x00000012787bc981 */ /* 0x0008a2000c1e1100 */
[----:B------:R-:W-:-:S03]  /*7f70*/  LOP3.LUT R125, R125, 0x8, RZ, 0xfc, !PT ;  /* 0x000000087d7d7812 */ /* 0x000fc600078efcff */
[----:B0-----:R-:W3:Y:S01]  /*7f80*/  LDL.LU R31, [R1+0x14] ;  /* 0x00001400011f7983 */ /* 0x001ee20000300800 */
[----:B-1----:R-:W0:Y:S03]  /*7f90*/  S2R R122, SR_TID.X ;  /* 0x00000000007a7919 */ /* 0x002e260000002100 */
[----:B------:R1:W-:Y:S04]  /*7fa0*/  STL [R1+0x28], R33 ;  /* 0x0000282101007387 */ /* 0x0003e80000100800 */
[----:B------:R0:W-:Y:S04]  /*7fb0*/  STL [R1+0x34], R61 ;  /* 0x0000343d01007387 */ /* 0x0001e80000100800 */
[----:B------:R-:W-:Y:S04]  /*7fc0*/  STL [R1+0x30], R62 ;  /* 0x0000303e01007387 */ /* 0x000fe80000100800 */
[----:B------:R-:W-:Y:S01]  /*7fd0*/  STL [R1+0x3c], R91 ;  /* 0x00003c5b01007387 */ /* 0x000fe20000100800 */
[----:B0-----:R-:W-:-:S04]  /*7fe0*/  SHF.R.U32.HI R122, RZ, 0x6, R122 ;  /* 0x00000006ff7a7819 */ /* 0x001fc8000001167a */
[----:B------:R-:W-:-:S04]  /*7ff0*/  SGXT.U32 R122, R122, 0x1 ;  /* 0x000000017a7a781a */ /* 0x000fc80000000000 */
[----:B------:R-:W-:-:S04]  /*8000*/  LOP3.LUT R122, R122, 0xc, RZ, 0xfc, !PT ;  /* 0x0000000c7a7a7812 */ /* 0x000fc800078efcff */
[----:B------:R-:W-:Y:S02]  /*8010*/  ISETP.GE.AND P5, PT, R122, UR20, PT ;  /* 0x000000147a007c0c */ /* 0x000fe4000bfa6270 */
[----:B------:R-:W-:Y:S01]  /*8020*/  ISETP.GE.AND P0, PT, R125, UR20, PT ;  /* 0x000000147d007c0c */ /* 0x000fe2000bf06270 */
[----:B----4-:R-:W-:Y:S01]  /*8030*/  @!P6 IMAD.MOV.U32 R120, RZ, RZ, R91 ;  /* 0x000000ffff78e224 */ /* 0x010fe200078e005b */
[----:B------:R-:W-:Y:S01]  /*8040*/  ISETP.GE.AND P1, PT, R124, UR20, PT ;  /* 0x000000147c007c0c */ /* 0x000fe2000bf26270 */
[----:B------:R-:W-:Y:S01]  /*8050*/  @!P6 IMAD.MOV.U32 R121, RZ, RZ, R92 ;  /* 0x000000ffff79e224 */ /* 0x000fe200078e005c */
[----:B------:R-:W-:Y:S02]  /*8060*/  PRMT R146, RZ, 0x7610, R146 ;  /* 0x00007610ff927816 */ /* 0x000fe40000000092 */
[----:B------:R-:W-:Y:S02]  /*8070*/  PRMT R238, RZ, 0x7610, R238 ;  /* 0x00007610ffee7816 */ /* 0x000fe400000000ee */
[----:B-1----:R-:W-:-:S02]  /*8080*/  PRMT R33, RZ, 0x7610, R33 ;  /* 0x00007610ff217816 */ /* 0x002fc40000000021 */
[----:B------:R-:W-:Y:S02]  /*8090*/  PRMT R145, RZ, 0x7610, R145 ;  /* 0x00007610ff917816 */ /* 0x000fe40000000091 */
[----:B------:R-:W-:Y:S02]  /*80a0*/  PRMT R167, RZ, 0x7610, R167 ;  /* 0x00007610ffa77816 */ /* 0x000fe400000000a7 */
[----:B------:R-:W-:Y:S02]  /*80b0*/  PRMT R61, RZ, 0x7610, R61 ;  /* 0x00007610ff3d7816 */ /* 0x000fe4000000003d */
[----:B------:R-:W-:Y:S02]  /*80c0*/  PRMT R0, RZ, 0x7610, R0 ;  /* 0x00007610ff007816 */ /* 0x000fe40000000000 */
[----:B------:R-:W-:Y:S01]  /*80d0*/  PRMT R144, RZ, 0x7610, R144 ;  /* 0x00007610ff907816 */ /* 0x000fe20000000090 */
[----:B--2---:R0:W-:Y:S04]  /*80e0*/  STL [R1+0x18], R123 ;  /* 0x0000187b01007387 */ /* 0x0041e80000100800 */
[----:B---3--:R1:W2:Y:S01]  /*80f0*/  @!P6 LDG.E.U8 R31, desc[UR18][R120.64] ;  /* 0x00000012781fe981 */ /* 0x0082a2000c1e1100 */
[----:B0-----:R-:W0:Y:S02]  /*8100*/  S2R R123, SR_TID.X ;  /* 0x00000000007b7919 */ /* 0x001e240000002100 */
[----:B0-----:R-:W-:-:S02]  /*8110*/  SHF.R.U32.HI R122, RZ, 0x6, R123 ;  /* 0x00000006ff7a7819 */ /* 0x001fc4000001167b */
[----:B------:R-:W-:-:S04]  /*8120*/  LEA.HI R123, R123, 0xe, RZ, 0x1a ;  /* 0x0000000e7b7b7811 */ /* 0x000fc800078fd0ff */
[----:B------:R-:W-:Y:S02]  /*8130*/  ISETP.GE.AND P4, PT, R123, UR20, PT ;  /* 0x000000147b007c0c */ /* 0x000fe4000bf86270 */
[----:B------:R-:W0:Y:S01]  /*8140*/  S2R R123, SR_TID.X ;  /* 0x00000000007b7919 */ /* 0x000e220000002100 */
[----:B------:R-:W-:-:S04]  /*8150*/  SGXT.U32 R122, R122, 0x1 ;  /* 0x000000017a7a781a */ /* 0x000fc80000000000 */
[----:B------:R-:W-:Y:S01]  /*8160*/  LOP3.LUT R122, R122, 0x10, RZ, 0xfc, !PT ;  /* 0x000000107a7a7812 */ /* 0x000fe200078efcff */
[----:B-1----:R-:W-:-:S03]  /*8170*/  @!P0 IMAD.MOV.U32 R120, RZ, RZ, R3 ;  /* 0x000000ffff788224 */ /* 0x002fc600078e0003 */
[----:B------:R-:W-:Y:S01]  /*8180*/  ISETP.GE.AND P3, PT, R122, UR20, PT ;  /* 0x000000147a007c0c */ /* 0x000fe2000bf66270 */
[----:B------:R-:W-:-:S05]  /*8190*/  @!P0 IMAD.MOV.U32 R121, RZ, RZ, R5 ;  /* 0x000000ffff798224 */ /* 0x000fca00078e0005 */
[----:B------:R1:W3:Y:S02]  /*81a0*/  @!P0 LDG.E.U8 R146, desc[UR18][R120.64] ;  /* 0x0000001278928981 */ /* 0x0002e4000c1e1100 */
[----:B-1----:R-:W-:Y:S01]  /*81b0*/  @!P1 IMAD.MOV.U32 R120, RZ, RZ, R32 ;  /* 0x000000ffff789224 */ /* 0x002fe200078e0020 */
[----:B0-----:R-:W-:Y:S01]  /*81c0*/  SHF.R.U32.HI R122, RZ, 0x6, R123 ;  /* 0x00000006ff7a7819 */ /* 0x001fe2000001167b */
[----:B------:R-:W-:-:S03]  /*81d0*/  @!P1 IMAD.MOV.U32 R121, RZ, RZ, R34 ;  /* 0x000000ffff799224 */ /* 0x000fc600078e0022 */
[----:B------:R-:W-:Y:S02]  /*81e0*/  SGXT.U32 R122, R122, 0x1 ;  /* 0x000000017a7a781a */ /* 0x000fe40000000000 */
[----:B------:R0:W4:Y:S02]  /*81f0*/  @!P1 LDG.E.U8 R238, desc[UR18][R120.64] ;  /* 0x0000001278ee9981 */ /* 0x000124000c1e1100 */
[----:B------:R-:W-:Y:S02]  /*8200*/  LOP3.LUT R122, R122, 0x14, RZ, 0xfc, !PT ;  /* 0x000000147a7a7812 */ /* 0x000fe400078efcff */
[----:B------:R-:W-:Y:S02]  /*8210*/  SHF.R.U32.HI R123, RZ, 0x6, R123 ;  /* 0x00000006ff7b7819 */ /* 0x000fe4000001167b */
[----:B------:R-:W-:Y:S02]  /*8220*/  ISETP.GE.AND P1, PT, R122, UR20, PT ;  /* 0x000000147a007c0c */ /* 0x000fe4000bf26270 */
[----:B------:R-:W1:Y:S01]  /*8230*/  S2R R122, SR_TID.X ;  /* 0x00000000007a7919 */ /* 0x000e620000002100 */
[----:B------:R-:W-:-:S04]  /*8240*/  SGXT.U32 R123, R123, 0x1 ;  /* 0x000000017b7b781a */ /* 0x000fc80000000000 */
[----:B------:R-:W-:-:S04]  /*8250*/  LOP3.LUT R123, R123, 0x12, RZ, 0xfc, !PT ;  /* 0x000000127b7b7812 */ /* 0x000fc800078efcff */
[----:B------:R-:W-:Y:S02]  /*8260*/  ISETP.GE.AND P0, PT, R123, UR20, PT ;  /* 0x000000147b007c0c */ /* 0x000fe4000bf06270 */
[----:B------:R-:W1:Y:S01]  /*8270*/  S2R R123, SR_TID.X ;  /* 0x00000000007b7919 */ /* 0x000e620000002100 */
[----:B0-----:R-:W-:Y:S01]  /*8280*/  @!P5 IMAD.MOV.U32 R120, RZ, RZ, R63 ;  /* 0x000000ffff78d224 */ /* 0x001fe200078e003f */
[----:B------:R0:W-:Y:S01]  /*8290*/  STL [R1+0x38], R92 ;  /* 0x0000385c01007387 */ /* 0x0001e20000100800 */
[----:B------:R-:W-:Y:S01]  /*82a0*/  @!P5 IMAD.MOV.U32 R121, RZ, RZ, R64 ;  /* 0x000000ffff79d224 */ /* 0x000fe200078e0040 */
[----:B0-----:R-:W-:-:S06]  /*82b0*/  PRMT R92, RZ, 0x7610, R92 ;  /* 0x00007610ff5c7816 */ /* 0x001fcc000000005c */
[----:B------:R0:W2:Y:S01]  /*82c0*/  @!P5 LDG.E.U8 R92, desc[UR18][R120.64] ;  /* 0x00000012785cd981 */ /* 0x0000a2000c1e1100 */
[----:B-1----:R-:W-:-:S04]  /*82d0*/  SHF.R.U32.HI R122, RZ, 0x6, R122 ;  /* 0x00000006ff7a7819 */ /* 0x002fc8000001167a */
[----:B------:R-:W-:-:S04]  /*82e0*/  SGXT.U32 R122, R122, 0x1 ;  /* 0x000000017a7a781a */ /* 0x000fc80000000000 */
[----:B------:R-:W-:-:S04]  /*82f0*/  LOP3.LUT R122, R122, 0x16, RZ, 0xfc, !PT ;  /* 0x000000167a7a7812 */ /* 0x000fc800078efcff */
[----:B------:R-:W-:Y:S02]  /*8300*/  ISETP.GE.AND P5, PT, R122, UR20, PT ;  /* 0x000000147a007c0c */ /* 0x000fe4000bfa6270 */
[----:B------:R-:W-:Y:S01]  /*8310*/  SHF.R.U32.HI R122, RZ, 0x6, R123 ;  /* 0x00000006ff7a7819 */ /* 0x000fe2000001167b */
[----:B0-----:R-:W-:-:S03]  /*8320*/  @!P4 IMAD.MOV.U32 R120, RZ, RZ, R105 ;  /* 0x000000ffff78c224 */ /* 0x001fc600078e0069 */
[----:B------:R-:W-:Y:S01]  /*8330*/  SGXT.U32 R122, R122, 0x1 ;  /* 0x000000017a7a781a */ /* 0x000fe20000000000 */
[----:B------:R-:W-:-:S03]  /*8340*/  @!P4 IMAD.MOV.U32 R121, RZ, RZ, R106 ;  /* 0x000000ffff79c224 */ /* 0x000fc600078e006a */
[----:B------:R-:W-:Y:S02]  /*8350*/  LOP3.LUT R122, R122, 0x18, RZ, 0xfc, !PT ;  /* 0x000000187a7a7812 */ /* 0x000fe400078efcff */
[----:B------:R0:W2:Y:S02]  /*8360*/  @!P4 LDG.E.U8 R33, desc[UR18][R120.64] ;  /* 0x000000127821c981 */ /* 0x0000a4000c1e1100 */
[----:B------:R-:W-:Y:S02]  /*8370*/  ISETP.GE.AND P4, PT, R122, UR20, PT ;  /* 0x000000147a007c0c */ /* 0x000fe4000bf86270 */
[----:B------:R-:W-:Y:S01]  /*8380*/  SHF.R.U32.HI R122, RZ, 0x6, R123 ;  /* 0x00000006ff7a7819 */ /* 0x000fe2000001167b */
[----:B0-----:R-:W-:Y:S02]  /*8390*/  @!P3 IMAD.MOV.U32 R120, RZ, RZ, R4 ;  /* 0x000000ffff78b224 */ /* 0x001fe400078e0004 */
[----:B------:R-:W-:Y:S01]  /*83a0*/  @!P3 IMAD.MOV.U32 R121, RZ, RZ, R6 ;  /* 0x000000ffff79b224 */ /* 0x000fe200078e0006 */
[----:B------:R-:W-:-:S04]  /*83b0*/  SGXT.U32 R122, R122, 0x1 ;  /* 0x000000017a7a781a */ /* 0x000fc80000000000 */
[----:B------:R0:W2:Y:S01]  /*83c0*/  @!P3 LDG.E.U8 R145, desc[UR18][R120.64] ;  /* 0x000000127891b981 */ /* 0x0000a2000c1e1100 */
[----:B------:R-:W-:Y:S01]  /*83d0*/  LOP3.LUT R122, R122, 0x1c, RZ, 0xfc, !PT ;  /* 0x0000001c7a7a7812 */ /* 0x000fe200078efcff */
[----:B0-----:R-:W-:Y:S02]  /*83e0*/  @!P0 IMAD.MOV.U32 R120, RZ, RZ, R35 ;  /* 0x000000ffff788224 */ /* 0x001fe400078e0023 */
[----:B------:R-:W-:-:S05]  /*83f0*/  @!P0 IMAD.MOV.U32 R121, RZ, RZ, R36 ;  /* 0x000000ffff798224 */ /* 0x000fca00078e0024 */
[----:B------:R0:W2:Y:S01]  /*8400*/  @!P0 LDG.E.U8 R167, desc[UR18][R120.64] ;  /* 0x0000001278a78981 */ /* 0x0000a2000c1e1100 */
[----:B------:R-:W-:Y:S02]  /*8410*/  ISETP.GE.AND P0, PT, R122, UR20, PT ;  /* 0x000000147a007c0c */ /* 0x000fe4000bf06270 */
[----:B------:R-:W1:Y:S01]  /*8420*/  S2R R122, SR_TID.X ;  /* 0x00000000007a7919 */ /* 0x000e620000002100 */
[----:B------:R-:W-:-:S04]  /*8430*/  SHF.R.U32.HI R91, RZ, 0x6, R123 ;  /* 0x00000006ff5b7819 */ /* 0x000fc8000001167b */
[----:B------:R-:W-:Y:S01]  /*8440*/  SGXT.U32 R91, R91, 0x1 ;  /* 0x000000015b5b781a */ /* 0x000fe20000000000 */
[----:B0-----:R-:W-:-:S03]  /*8450*/  @!P1 IMAD.MOV.U32 R120, RZ, RZ, R65 ;  /* 0x000000ffff789224 */ /* 0x001fc600078e0041 */
[----:B------:R-:W-:Y:S01]  /*8460*/  LOP3.LUT R91, R91, 0x1a, RZ, 0xfc, !PT ;  /* 0x0000001a5b5b7812 */ /* 0x000fe200078efcff */
[----:B------:R-:W-:-:S03]  /*8470*/  @!P1 IMAD.MOV.U32 R121, RZ, RZ, R67 ;  /* 0x000000ffff799224 */ /* 0x000fc600078e0043 */
[----:B------:R-:W-:Y:S02]  /*8480*/  ISETP.GE.AND P3, PT, R91, UR20, PT ;  /* 0x000000145b007c0c */ /* 0x000fe4000bf66270 */
[----:B------:R-:W-:Y:S01]  /*8490*/  LEA.HI R91, R123, 0x1e, RZ, 0x1a ;  /* 0x0000001e7b5b7811 */ /* 0x000fe200078fd0ff */
[----:B------:R0:W2:Y:S03]  /*84a0*/  @!P1 LDG.E.U8 R61, desc[UR18][R120.64] ;  /* 0x00000012783d9981 */ /* 0x0000a6000c1e1100 */
[----:B------:R-:W-:Y:S01]  /*84b0*/  ISETP.GE.AND P1, PT, R91, UR20, PT ;  /* 0x000000145b007c0c */ /* 0x000fe2000bf26270 */
[----:B0-----:R-:W-:Y:S01]  /*84c0*/  @!P5 IMAD.MOV.U32 R120, RZ, RZ, R93 ;  /* 0x000000ffff78d224 */ /* 0x001fe200078e005d */
[----:B-1----:R-:W-:Y:S01]  /*84d0*/  SHF.R.U32.HI R91, RZ, 0x6, R122 ;  /* 0x00000006ff5b7819 */ /* 0x002fe2000001167a */
[----:B------:R-:W-:-:S03]  /*84e0*/  @!P5 IMAD.MOV.U32 R121, RZ, RZ, R94 ;  /* 0x000000ffff79d224 */ /* 0x000fc600078e005e */
[----:B------:R-:W-:Y:S02]  /*84f0*/  SGXT.U32 R91, R91, 0x1 ;  /* 0x000000015b5b781a */ /* 0x000fe40000000000 */
[----:B------:R0:W2:Y:S02]  /*8500*/  @!P5 LDG.E.U8 R0, desc[UR18][R120.64] ;  /* 0x000000127800d981 */ /* 0x0000a4000c1e1100 */
[----:B------:R-:W-:-:S04]  /*8510*/  LOP3.LUT R91, R91, 0x20, RZ, 0xfc, !PT ;  /* 0x000000205b5b7812 */ /* 0x000fc800078efcff */
[----:B------:R-:W-:Y:S02]  /*8520*/  ISETP.GE.AND P5, PT, R91, UR20, PT ;  /* 0x000000145b007c0c */ /* 0x000fe4000bfa6270 */
[--C-:B------:R-:W-:Y:S02]  /*8530*/  SHF.R.U32.HI R91, RZ, 0x6, R122.reuse ;  /* 0x00000006ff5b7819 */ /* 0x100fe4000001167a */
[----:B------:R-:W-:Y:S01]  /*8540*/  SHF.R.U32.HI R122, RZ, 0x6, R122 ;  /* 0x00000006ff7a7819 */ /* 0x000fe2000001167a */
[----:B0-----:R-:W-:-:S03]  /*8550*/  @!P4 IMAD.MOV.U32 R120, RZ, RZ, R7 ;  /* 0x000000ffff78c224 */ /* 0x001fc600078e0007 */
[----:B------:R-:W-:Y:S01]  /*8560*/  SGXT.U32 R122, R122, 0x1 ;  /* 0x000000017a7a781a */ /* 0x000fe20000000000 */
[----:B------:R-:W-:-:S03]  /*8570*/  @!P4 IMAD.MOV.U32 R121, RZ, RZ, R9 ;  /* 0x000000ffff79c224 */ /* 0x000fc600078e0009 */
[----:B------:R-:W-:Y:S02]  /*8580*/  LOP3.LUT R122, R122, 0x22, RZ, 0xfc, !PT ;  /* 0x000000227a7a7812 */ /* 0x000fe400078efcff */
[----:B------:R0:W2:Y:S02]  /*8590*/  @!P4 LDG.E.U8 R144, desc[UR18][R120.64] ;  /* 0x000000127890c981 */ /* 0x0000a4000c1e1100 */
[----:B------:R-:W-:Y:S02]  /*85a0*/  ISETP.GE.AND P4, PT, R122, UR20, PT ;  /* 0x000000147a007c0c */ /* 0x000fe4000bf86270 */
[----:B------:R-:W1:Y:S01]  /*85b0*/  S2R R122, SR_TID.X ;  /* 0x00000000007a7919 */ /* 0x000e620000002100 */
[----:B------:R-:W-:Y:S02]  /*85c0*/  SGXT.U32 R91, R91, 0x1 ;  /* 0x000000015b5b781a */ /* 0x000fe40000000000 */
[----:B------:R-:W-:Y:S01]  /*85d0*/  PRMT R163, RZ, 0x7610, R163 ;  /* 0x00007610ffa37816 */ /* 0x000fe200000000a3 */
[----:B0-----:R-:W-:-:S02]  /*85e0*/  @!P3 IMAD.MOV.U32 R120, RZ, RZ, R37 ;  /* 0x000000ffff78b224 */ /* 0x001fc400078e0025 */
[----:B------:R-:W-:Y:S01]  /*85f0*/  @!P3 IMAD.MOV.U32 R121, RZ, RZ, R39 ;  /* 0x000000ffff79b224 */ /* 0x000fe200078e0027 */
[----:B------:R-:W-:-:S04]  /*8600*/  LOP3.LUT R91, R91, 0x28, RZ, 0xfc, !PT ;  /* 0x000000285b5b7812 */ /* 0x000fc800078efcff */
[----:B------:R0:W2:Y:S01]  /*8610*/  @!P3 LDG.E.U8 R163, desc[UR18][R120.64] ;  /* 0x0000001278a3b981 */ /* 0x0000a2000c1e1100 */
[----:B------:R-:W-:Y:S02]  /*8620*/  ISETP.GE.AND P3, PT, R91, UR20, PT ;  /* 0x000000145b007c0c */ /* 0x000fe4000bf66270 */
[----:B------:R-:W-:Y:S01]  /*8630*/  PRMT R62, RZ, 0x7610, R62 ;  /* 0x00007610ff3e7816 */ /* 0x000fe2000000003e */
[----:B0-----:R-:W-:Y:S01]  /*8640*/  @!P0 IMAD.MOV.U32 R120, RZ, RZ, R66 ;  /* 0x000000ffff788224 */ /* 0x001fe200078e0042 */
[--C-:B-1----:R-:W-:Y:S02]  /*8650*/  SHF.R.U32.HI R91, RZ, 0x6, R122.reuse ;  /* 0x00000006ff5b7819 */ /* 0x102fe4000001167a */
[----:B------:R-:W-:Y:S01]  /*8660*/  SHF.R.U32.HI R122, RZ, 0x6, R122 ;  /* 0x00000006ff7a7819 */ /* 0x000fe2000001167a */
[----:B------:R-:W-:-:S03]  /*8670*/  @!P0 IMAD.MOV.U32 R121, RZ, RZ, R69 ;  /* 0x000000ffff798224 */ /* 0x000fc600078e0045 */
[----:B------:R-:W-:Y:S02]  /*8680*/  SGXT.U32 R122, R122, 0x1 ;  /* 0x000000017a7a781a */ /* 0x000fe40000000000 */
[----:B------:R0:W2:Y:S02]  /*8690*/  @!P0 LDG.E.U8 R62, desc[UR18][R120.64] ;  /* 0x00000012783e8981 */ /* 0x0000a4000c1e1100 */
[----:B------:R-:W-:-:S04]  /*86a0*/  LOP3.LUT R122, R122, 0x24, RZ, 0xfc, !PT ;  /* 0x000000247a7a7812 */ /* 0x000fc800078efcff */
[----:B------:R-:W-:Y:S02]  /*86b0*/  ISETP.GE.AND P0, PT, R122, UR20, PT ;  /* 0x000000147a007c0c */ /* 0x000fe4000bf06270 */
[----:B------:R-:W1:Y:S01]  /*86c0*/  S2R R122, SR_TID.X ;  /* 0x00000000007a7919 */ /* 0x000e620000002100 */
[----:B------:R-:W-:Y:S01]  /*86d0*/  SGXT.U32 R91, R91, 0x1 ;  /* 0x000000015b5b781a */ /* 0x000fe20000000000 */
[----:B0-----:R-:W-:Y:S01]  /*86e0*/  @!P1 IMAD.MOV.U32 R120, RZ, RZ, R107 ;  /* 0x000000ffff789224 */ /* 0x001fe200078e006b */
[----:B------:R-:W-:Y:S01]  /*86f0*/  PRMT R2, RZ, 0x7610, R2 ;  /* 0x00007610ff027816 */ /* 0x000fe20000000002 */
[----:B------:R-:W-:Y:S01]  /*8700*/  @!P1 IMAD.MOV.U32 R121, RZ, RZ, R108 ;  /* 0x000000ffff799224 */ /* 0x000fe200078e006c */
[----:B------:R-:W-:-:S04]  /*8710*/  LOP3.LUT R91, R91, 0x30, RZ, 0xfc, !PT ;  /* 0x000000305b5b7812 */ /* 0x000fc800078efcff */
[----:B------:R0:W2:Y:S01]  /*8720*/  @!P1 LDG.E.U8 R2, desc[UR18][R120.64] ;  /* 0x0000001278029981 */ /* 0x0000a2000c1e1100 */
[----:B------:R-:W-:Y:S02]  /*8730*/  ISETP.GE.AND P1, PT, R91, UR20, PT ;  /* 0x000000145b007c0c */ /* 0x000fe4000bf26270 */
[----:B------:R-:W-:Y:S01]  /*8740*/  PRMT R143, RZ, 0x7610, R143 ;  /* 0x00007610ff8f7816 */ /* 0x000fe2000000008f */
[----:B0-----:R-:W-:Y:S02]  /*8750*/  @!P5 IMAD.MOV.U32 R120, RZ, RZ, R8 ;  /* 0x000000ffff78d224 */ /* 0x001fe400078e0008 */
[----:B------:R-:W-:-:S05]  /*8760*/  @!P5 IMAD.MOV.U32 R121, RZ, RZ, R10 ;  /* 0x000000ffff79d224 */ /* 0x000fca00078e000a */
[----:B------:R0:W2:Y:S01]  /*8770*/  @!P5 LDG.E.U8 R143, desc[UR18][R120.64] ;  /* 0x00000012788fd981 */ /* 0x0000a2000c1e1100 */
[----:B-1----:R-:W-:-:S04]  /*8780*/  SHF.R.U32.HI R91, RZ, 0x6, R122 ;  /* 0x00000006ff5b7819 */ /* 0x002fc8000001167a */
[----:B------:R-:W-:-:S04]  /*8790*/  SGXT.U32 R91, R91, 0x1 ;  /* 0x000000015b5b781a */ /* 0x000fc80000000000 */
[----:B------:R-:W-:-:S04]  /*87a0*/  LOP3.LUT R91, R91, 0x26, RZ, 0xfc, !PT ;  /* 0x000000265b5b7812 */ /* 0x000fc800078efcff */
[----:B------:R-:W-:Y:S02]  /*87b0*/  ISETP.GE.AND P5, PT, R91, UR20, PT ;  /* 0x000000145b007c0c */ /* 0x000fe4000bfa6270 */
[--C-:B------:R-:W-:Y:S02]  /*87c0*/  SHF.R.U32.HI R91, RZ, 0x6, R122.reuse ;  /* 0x00000006ff5b7819 */ /* 0x100fe4000001167a */
[----:B------:R-:W-:Y:S01]  /*87d0*/  SHF.R.U32.HI R122, RZ, 0x6, R122 ;  /* 0x00000006ff7a7819 */ /* 0x000fe2000001167a */
[----:B0-----:R-:W-:Y:S01]  /*87e0*/  @!P4 IMAD.MOV.U32 R120, RZ, RZ, R38 ;  /* 0x000000ffff78c224 */ /* 0x001fe200078e0026 */
[----:B------:R-:W-:Y:S02]  /*87f0*/  PRMT R161, RZ, 0x7610, R161 ;  /* 0x00007610ffa17816 */ /* 0x000fe400000000a1 */
        /* <DEDUP_REMOVED lines=32> */
[----:B------:R-:W-:Y:S01]  /*8a00*/  @!P5 IMAD.MOV.U32 R121, RZ, RZ, R98 ;  /* 0x000000ffff79d224 */ /* 0x000fe200078e0062 */
[----:B------:R-:W-:-:S04]  /*8a10*/  PRMT R140, RZ, 0x7610, R140 ;  /* 0x00007610ff8c7816 */ /* 0x000fc8000000008c */
[----:B------:R0:W2:Y:S01]  /*8a20*/  @!P5 LDG.E.U8 R157, desc[UR18][R120.64] ;  /* 0x00000012789dd981 */ /* 0x0000a2000c1e1100 */
[----:B-1----:R-:W-:-:S04]  /*8a30*/  SHF.R.U32.HI R91, RZ, 0x6, R122 ;  /* 0x00000006ff5b7819 */ /* 0x002fc8000001167a */
[----:B------:R-:W-:-:S04]  /*8a40*/  SGXT.U32 R91, R91, 0x1 ;  /* 0x000000015b5b781a */ /* 0x000fc80000000000 */
[----:B------:R-:W-:Y:S01]  /*8a50*/  LOP3.LUT R91, R91, 0x2c, RZ, 0xfc, !PT ;  /* 0x0000002c5b5b7812 */ /* 0x000fe200078efcff */
[----:B0-----:R-:W-:Y:S02]  /*8a60*/  @!P4 IMAD.MOV.U32 R120, RZ, RZ, R15 ;  /* 0x000000ffff78c224 */ /* 0x001fe400078e000f */
[----:B------:R-:W-:Y:S01]  /*8a70*/  @!P4 IMAD.MOV.U32 R121, RZ, RZ, R17 ;  /* 0x000000ffff79c224 */ /* 0x000fe200078e0011 */
[----:B------:R-:W-:Y:S02]  /*8a80*/  ISETP.GE.AND P5, PT, R91, UR20, PT ;  /* 0x000000145b007c0c */ /* 0x000fe4000bfa6270 */
[----:B------:R-:W-:Y:S02]  /*8a90*/  SHF.R.U32.HI R91, RZ, 0x6, R122 ;  /* 0x00000006ff5b7819 */ /* 0x000fe4000001167a */
[----:B------:R-:W-:Y:S01]  /*8aa0*/  LEA.HI R122, R122, 0x2e, RZ, 0x1a ;  /* 0x0000002e7a7a7811 */ /* 0x000fe200078fd0ff */
[----:B------:R0:W2:Y:S03]  /*8ab0*/  @!P4 LDG.E.U8 R140, desc[UR18][R120.64] ;  /* 0x00000012788cc981 */ /* 0x0000a6000c1e1100 */
[----:B------:R-:W-:-:S02]  /*8ac0*/  ISETP.GE.AND P4, PT, R122, UR20, PT ;  /* 0x000000147a007c0c */ /* 0x000fc4000bf86270 */
[----:B------:R-:W1:Y:S01]  /*8ad0*/  S2R R122, SR_TID.X ;  /* 0x00000000007a7919 */ /* 0x000e620000002100 */
[----:B------:R-:W3:Y:S01]  /*8ae0*/  S2R R124, SR_TID.X ;  /* 0x00000000007c7919 */ /* 0x000ee20000002100 */
[----:B------:R-:W-:Y:S01]  /*8af0*/  SGXT.U32 R91, R91, 0x1 ;  /* 0x000000015b5b781a */ /* 0x000fe20000000000 */
[----:B0-----:R-:W-:Y:S01]  /*8b00*/  @!P3 IMAD.MOV.U32 R120, RZ, RZ, R16 ;  /* 0x000000ffff78b224 */ /* 0x001fe200078e0010 */
[----:B------:R-:W-:Y:S01]  /*8b10*/  PRMT R139, RZ, 0x7610, R139 ;  /* 0x00007610ff8b7816 */ /* 0x000fe2000000008b */
[----:B------:R-:W-:Y:S01]  /*8b20*/  @!P3 IMAD.MOV.U32 R121, RZ, RZ, R18 ;  /* 0x000000ffff79b224 */ /* 0x000fe200078e0012 */
[----:B------:R-:W-:Y:S02]  /*8b30*/  LOP3.LUT R91, R91, 0x50, RZ, 0xfc, !PT ;  /* 0x000000505b5b7812 */ /* 0x000fe400078efcff */
[----:B------:R-:W-:Y:S02]  /*8b40*/  PRMT R128, RZ, 0x7610, R128 ;  /* 0x00007610ff807816 */ /* 0x000fe40000000080 */
[----:B------:R0:W2:Y:S01]  /*8b50*/  @!P3 LDG.E.U8 R139, desc[UR18][R120.64] ;  /* 0x00000012788bb981 */ /* 0x0000a2000c1e1100 */
[----:B------:R-:W-:-:S02]  /*8b60*/  ISETP.GE.AND P3, PT, R91, UR20, PT ;  /* 0x000000145b007c0c */ /* 0x000fc4000bf66270 */
[----:B------:R-:W-:Y:S01]  /*8b70*/  PRMT R138, RZ, 0x7610, R138 ;  /* 0x00007610ff8a7816 */ /* 0x000fe2000000008a */
[----:B0-----:R-:W-:Y:S02]  /*8b80*/  @!P0 IMAD.MOV.U32 R120, RZ, RZ, R41 ;  /* 0x000000ffff788224 */ /* 0x001fe400078e0029 */
[----:B------:R-:W-:-:S05]  /*8b90*/  @!P0 IMAD.MOV.U32 R121, RZ, RZ, R42 ;  /* 0x000000ffff798224 */ /* 0x000fca00078e002a */
[----:B------:R0:W2:Y:S01]  /*8ba0*/  @!P0 LDG.E.U8 R128, desc[UR18][R120.64] ;  /* 0x0000001278808981 */ /* 0x0000a2000c1e1100 */
[--C-:B-1----:R-:W-:Y:S02]  /*8bb0*/  SHF.R.U32.HI R91, RZ, 0x6, R122.reuse ;  /* 0x00000006ff5b7819 */ /* 0x102fe4000001167a */
[----:B------:R-:W-:Y:S02]  /*8bc0*/  SHF.R.U32.HI R122, RZ, 0x6, R122 ;  /* 0x00000006ff7a7819 */ /* 0x000fe4000001167a */
[----:B------:R-:W-:Y:S01]  /*8bd0*/  SGXT.U32 R91, R91, 0x1 ;  /* 0x000000015b5b781a */ /* 0x000fe20000000000 */
[----:B0-----:R-:W-:Y:S02]  /*8be0*/  @!P1 IMAD.MOV.U32 R120, RZ, RZ, R19 ;  /* 0x000000ffff789224 */ /* 0x001fe400078e0013 */
[----:B------:R-:W-:Y:S01]  /*8bf0*/  @!P1 IMAD.MOV.U32 R121, RZ, RZ, R21 ;  /* 0x000000ffff799224 */ /* 0x000fe200078e0015 */
[----:B------:R-:W-:Y:S02]  /*8c00*/  LOP3.LUT R91, R91, 0x60, RZ, 0xfc, !PT ;  /* 0x000000605b5b7812 */ /* 0x000fe400078efcff */
[----:B------:R-:W-:-:S02]  /*8c10*/  SGXT.U32 R122, R122, 0x1 ;  /* 0x000000017a7a781a */ /* 0x000fc40000000000 */
[----:B------:R0:W2:Y:S01]  /*8c20*/  @!P1 LDG.E.U8 R138, desc[UR18][R120.64] ;  /* 0x00000012788a9981 */ /* 0x0000a2000c1e1100 */
[----:B------:R-:W-:Y:S02]  /*8c30*/  ISETP.GE.AND P1, PT, R91, UR20, PT ;  /* 0x000000145b007c0c */ /* 0x000fe4000bf26270 */
[----:B---3--:R-:W-:Y:S02]  /*8c40*/  SHF.R.U32.HI R91, RZ, 0x6, R124 ;  /* 0x00000006ff5b7819 */ /* 0x008fe4000001167c */
[----:B------:R-:W-:Y:S02]  /*8c50*/  LOP3.LUT R122, R122, 0x58, RZ, 0xfc, !PT ;  /* 0x000000587a7a7812 */ /* 0x000fe400078efcff */
[----:B------:R-:W-:Y:S01]  /*8c60*/  SGXT.U32 R91, R91, 0x1 ;  /* 0x000000015b5b781a */ /* 0x000fe20000000000 */
[----:B------:R-:W-:Y:S01]  /*8c70*/  @!P5 IMAD.MOV.U32 R123, RZ, RZ, R73 ;  /* 0x000000ffff7bd224 */ /* 0x000fe200078e0049 */
[----:B------:R-:W-:Y:S01]  /*8c80*/  ISETP.GE.AND P0, PT, R122, UR20, PT ;  /* 0x000000147a007c0c */ /* 0x000fe2000bf06270 */
[----:B------:R-:W-:Y:S01]  /*8c90*/  @!P5 IMAD.MOV.U32 R122, RZ, RZ, R71 ;  /* 0x000000ffff7ad224 */ /* 0x000fe200078e0047 */
[----:B0-----:R-:W-:-:S02]  /*8ca0*/  PRMT R121, RZ, 0x7610, R121 ;  /* 0x00007610ff797816 */ /* 0x001fc40000000079 */
[----:B------:R-:W-:-:S04]  /*8cb0*/  LOP3.LUT R91, R91, 0x32, RZ, 0xfc, !PT ;  /* 0x000000325b5b7812 */ /* 0x000fc800078efcff */
[----:B------:R0:W3:Y:S01]  /*8cc0*/  @!P5 LDG.E.U8 R121, desc[UR18][R122.64] ;  /* 0x000000127a79d981 */ /* 0x0000e2000c1e1100 */
[----:B------:R-:W-:Y:S02]  /*8cd0*/  ISETP.GE.AND P5, PT, R91, UR20, PT ;  /* 0x000000145b007c0c */ /* 0x000fe4000bfa6270 */
[--C-:B------:R-:W-:Y:S02]  /*8ce0*/  SHF.R.U32.HI R91, RZ, 0x6, R124.reuse ;  /* 0x00000006ff5b7819 */ /* 0x100fe4000001167c */
[----:B------:R-:W-:Y:S02]  /*8cf0*/  SHF.R.U32.HI R124, RZ, 0x6, R124 ;  /* 0x00000006ff7c7819 */ /* 0x000fe4000001167c */
[----:B------:R-:W-:Y:S02]  /*8d00*/  PRMT R119, RZ, 0x7610, R119 ;  /* 0x00007610ff777816 */ /* 0x000fe40000000077 */
[----:B------:R-:W-:Y:S01]  /*8d10*/  SGXT.U32 R124, R124, 0x1 ;  /* 0x000000017c7c781a */ /* 0x000fe20000000000 */
[----:B0-----:R-:W-:-:S02]  /*8d20*/  @!P4 IMAD.MOV.U32 R122, RZ, RZ, R109 ;  /* 0x000000ffff7ac224 */ /* 0x001fc400078e006d */
[----:B------:R-:W-:Y:S01]  /*8d30*/  @!P4 IMAD.MOV.U32 R123, RZ, RZ, R110 ;  /* 0x000000ffff7bc224 */ /* 0x000fe200078e006e */
[----:B------:R-:W-:-:S04]  /*8d40*/  LOP3.LUT R124, R124, 0x34, RZ, 0xfc, !PT ;  /* 0x000000347c7c7812 */ /* 0x000fc800078efcff */
[----:B------:R0:W2:Y:S01]  /*8d50*/  @!P4 LDG.E.U8 R119, desc[UR18][R122.64] ;  /* 0x000000127a77c981 */ /* 0x0000a2000c1e1100 */
[----:B------:R-:W-:Y:S02]  /*8d60*/  ISETP.GE.AND P4, PT, R124, UR20, PT ;  /* 0x000000147c007c0c */ /* 0x000fe4000bf86270 */
[----:B------:R-:W1:Y:S01]  /*8d70*/  S2R R124, SR_TID.X ;  /* 0x00000000007c7919 */ /* 0x000e620000002100 */
[----:B------:R-:W4:Y:S01]  /*8d80*/  S2R R126, SR_TID.X ;  /* 0x00000000007e7919 */ /* 0x000f220000002100 */
[----:B------:R-:W-:Y:S01]  /*8d90*/  SGXT.U32 R91, R91, 0x1 ;  /* 0x000000015b5b781a */ /* 0x000fe20000000000 */
[----:B0-----:R-:W-:Y:S01]  /*8da0*/  @!P3 IMAD.MOV.U32 R122, RZ, RZ, R20 ;  /* 0x000000ffff7ab224 */ /* 0x001fe200078e0014 */
[----:B------:R-:W-:Y:S01]  /*8db0*/  PRMT R137, RZ, 0x7610, R137 ;  /* 0x00007610ff897816 */ /* 0x000fe20000000089 */
[----:B------:R-:W-:Y:S01]  /*8dc0*/  @!P3 IMAD.MOV.U32 R123, RZ, RZ, R22 ;  /* 0x000000ffff7bb224 */ /* 0x000fe200078e0016 */
[----:B------:R-:W-:Y:S02]  /*8dd0*/  LOP3.LUT R91, R91, 0x68, RZ, 0xfc, !PT ;  /* 0x000000685b5b7812 */ /* 0x000fe400078efcff */
[----:B------:R-:W-:-:S02]  /*8de0*/  PRMT R136, RZ, 0x7610, R136 ;  /* 0x00007610ff887816 */ /* 0x000fc40000000088 */
[----:B------:R0:W2:Y:S01]  /*8df0*/  @!P3 LDG.E.U8 R137, desc[UR18][R122.64] ;  /* 0x000000127a89b981 */ /* 0x0000a2000c1e1100 */
[----:B------:R-:W-:Y:S02]  /*8e00*/  ISETP.GE.AND P3, PT, R91, UR20, PT ;  /* 0x000000145b007c0c */ /* 0x000fe4000bf66270 */
        /* <DEDUP_REMOVED lines=13> */
[----:B----4-:R-:W-:Y:S02]  /*8ee0*/  SHF.R.U32.HI R91, RZ, 0x6, R126 ;  /* 0x00000006ff5b7819 */ /* 0x010fe4000001167e */
[----:B------:R-:W-:Y:S02]  /*8ef0*/  LOP3.LUT R124, R124, 0x70, RZ, 0xfc, !PT ;  /* 0x000000707c7c7812 */ /* 0x000fe400078efcff */
[----:B------:R-:W-:Y:S01]  /*8f00*/  SGXT.U32 R91, R91, 0x1 ;  /* 0x000000015b5b781a */ /* 0x000fe20000000000 */
[----:B------:R-:W-:Y:S01]  /*8f10*/  @!P5 IMAD.MOV.U32 R125, RZ, RZ, R45 ;  /* 0x000000ffff7dd224 */ /* 0x000fe200078e002d */
[----:B------:R-:W-:Y:S01]  /*8f20*/  ISETP.GE.AND P0, PT, R124, UR20, PT ;  /* 0x000000147c007c0c */ /* 0x000fe2000bf06270 */
[----:B------:R-:W-:Y:S01]  /*8f30*/  @!P5 IMAD.MOV.U32 R124, RZ, RZ, R43 ;  /* 0x000000ffff7cd224 */ /* 0x000fe200078e002b */
[----:B0-----:R-:W-:-:S02]  /*8f40*/  PRMT R122, RZ, 0x7610, R122 ;  /* 0x00007610ff7a7816 */ /* 0x001fc4000000007a */
[----:B------:R-:W-:-:S04]  /*8f50*/  LOP3.LUT R91, R91, 0x36, RZ, 0xfc, !PT ;  /* 0x000000365b5b7812 */ /* 0x000fc800078efcff */
[----:B------:R0:W4:Y:S01]  /*8f60*/  @!P5 LDG.E.U8 R122, desc[UR18][R124.64] ;  /* 0x000000127c7ad981 */ /* 0x000122000c1e1100 */
        /* <DEDUP_REMOVED lines=11> */
[----:B------:R-:W-:Y:S02]  /*9020*/  SGXT.U32 R91, R91, 0x1 ;  /* 0x000000015b5b781a */ /* 0x000fe40000000000 */
[----:B------:R-:W-:Y:S01]  /*9030*/  PRMT R134, RZ, 0x7610, R134 ;  /* 0x00007610ff867816 */ /* 0x000fe20000000086 */
[----:B0-----:R-:W-:Y:S02]  /*9040*/  @!P3 IMAD.MOV.U32 R124, RZ, RZ, R27 ;  /* 0x000000ffff7cb224 */ /* 0x001fe400078e001b */
[----:B------:R-:W-:Y:S01]  /*9050*/  @!P3 IMAD.MOV.U32 R125, RZ, RZ, R29 ;  /* 0x000000ffff7db224 */ /* 0x000fe200078e001d */
[----:B------:R-:W-:-:S02]  /*9060*/  LOP3.LUT R91, R91, 0x3c, RZ, 0xfc, !PT ;  /* 0x0000003c5b5b7812 */ /* 0x000fc400078efcff */
[----:B------:R-:W-:Y:S02]  /*9070*/  PRMT R151, RZ, 0x7610, R151 ;  /* 0x00007610ff977816 */ /* 0x000fe40000000097 */
[----:B------:R0:W2:Y:S01]  /*9080*/  @!P3 LDG.E.U8 R134, desc[UR18][R124.64] ;  /* 0x000000127c86b981 */ /* 0x0000a2000c1e1100 */
[----:B------:R-:W-:Y:S02]  /*9090*/  ISETP.GE.AND P3, PT, R91, UR20, PT ;  /* 0x000000145b007c0c */ /* 0x000fe4000bf66270 */
[----:B------:R-:W-:Y:S01]  /*90a0*/  PRMT R148, RZ, 0x7610, R148 ;  /* 0x00007610ff947816 */ /* 0x000fe20000000094 */
[----:B0-----:R-:W-:Y:S02]  /*90b0*/  @!P0 IMAD.MOV.U32 R124, RZ, RZ, R28 ;  /* 0x000000ffff7c8224 */ /* 0x001fe400078e001c */
[----:B------:R-:W-:Y:S01]  /*90c0*/  @!P0 IMAD.MOV.U32 R125, RZ, RZ, R30 ;  /* 0x000000ffff7d8224 */ /* 0x000fe200078e001e */
[----:B------:R-:W-:Y:S01]  /*90d0*/  PRMT R123, RZ, 0x7610, R123 ;  /* 0x00007610ff7b7816 */ /* 0x000fe2000000007b */
[----:B------:R-:W-:-:S03]  /*90e0*/  @!P5 IMAD.MOV.U32 R127, RZ, RZ, R99 ;  /* 0x000000ffff7fd224 */ /* 0x000fc600078e0063 */
[----:B------:R0:W2:Y:S01]  /*90f0*/  @!P0 LDG.E.U8 R151, desc[UR18][R124.64] ;  /* 0x000000127c978981 */ /* 0x0000a2000c1e1100 */
[----:B-1----:R-:W-:Y:S02]  /*9100*/  SHF.R.U32.HI R91, RZ, 0x6, R126 ;  /* 0x00000006ff5b7819 */ /* 0x002fe4000001167e */
[----:B------:R-:W-:Y:S02]  /*9110*/  LEA.HI R126, R126, 0x3e, RZ, 0x1a ;  /* 0x0000003e7e7e7811 */ /* 0x000fe400078fd0ff */
[----:B------:R-:W-:Y:S02]  /*9120*/  SGXT.U32 R91, R91, 0x1 ;  /* 0x000000015b5b781a */ /* 0x000fe40000000000 */
[----:B------:R-:W-:Y:S01]  /*9130*/  ISETP.GE.AND P0, PT, R126, UR20, PT ;  /* 0x000000147e007c0c */ /* 0x000fe2000bf06270 */
[----:B0-----:R-:W-:Y:S01]  /*9140*/  @!P1 IMAD.MOV.U32 R124, RZ, RZ, R165 ;  /* 0x000000ffff7c9224 */ /* 0x001fe200078e00a5 */
[----:B------:R-:W-:Y:S01]  /*9150*/  LOP3.LUT R91, R91, 0x42, RZ, 0xfc, !PT ;  /* 0x000000425b5b7812 */ /* 0x000fe200078efcff */
[----:B------:R-:W-:-:S02]  /*9160*/  @!P1 IMAD.MOV.U32 R125, RZ, RZ, R158 ;  /* 0x000000ffff7d9224 */ /* 0x000fc400078e009e */
[----:B------:R-:W-:-:S03]  /*9170*/  @!P5 IMAD.MOV.U32 R126, RZ, RZ, R96 ;  /* 0x000000ffff7ed224 */ /* 0x000fc600078e0060 */
[----:B------:R0:W2:Y:S01]  /*9180*/  @!P1 LDG.E.U8 R148, desc[UR18][R124.64] ;  /* 0x000000127c949981 */ /* 0x0000a2000c1e1100 */
[----:B------:R-:W-:Y:S02]  /*9190*/  ISETP.GE.AND P1, PT, R91, UR20, PT ;  /* 0x000000145b007c0c */ /* 0x000fe4000bf26270 */
[----:B------:R-:W1:Y:S01]  /*91a0*/  S2R R91, SR_TID.X ;  /* 0x00000000005b7919 */ /* 0x000e620000002100 */
[----:B------:R0:W2:Y:S02]  /*91b0*/  @!P5 LDG.E.U8 R123, desc[UR18][R126.64] ;  /* 0x000000127e7bd981 */ /* 0x0000a4000c1e1100 */
[----:B0-----:R-:W-:Y:S02]  /*91c0*/  PRMT R125, RZ, 0x7610, R125 ;  /* 0x00007610ff7d7816 */ /* 0x001fe4000000007d */
[----:B------:R-:W-:Y:S01]  /*91d0*/  PRMT R124, RZ, 0x7610, R124 ;  /* 0x00007610ff7c7816 */ /* 0x000fe2000000007c */
[----:B------:R-:W-:Y:S02]  /*91e0*/  @!P4 IMAD.MOV.U32 R126, RZ, RZ, R44 ;  /* 0x000000ffff7ec224 */ /* 0x000fe400078e002c */
[----:B------:R-:W-:-:S05]  /*91f0*/  @!P4 IMAD.MOV.U32 R127, RZ, RZ, R46 ;  /* 0x000000ffff7fc224 */ /* 0x000fca00078e002e */
[----:B------:R0:W2:Y:S02]  /*9200*/  @!P4 LDG.E.U8 R125, desc[UR18][R126.64] ;  /* 0x000000127e7dc981 */ /* 0x0000a4000c1e1100 */
[----:B0-----:R-:W-:Y:S02]  /*9210*/  @!P3 IMAD.MOV.U32 R126, RZ, RZ, R75 ;  /* 0x000000ffff7eb224 */ /* 0x001fe400078e004b */
[----:B------:R-:W-:-:S05]  /*9220*/  @!P3 IMAD.MOV.U32 R127, RZ, RZ, R77 ;  /* 0x000000ffff7fb224 */ /* 0x000fca00078e004d */
[----:B------:R0:W2:Y:S02]  /*9230*/  @!P3 LDG.E.U8 R124, desc[UR18][R126.64] ;  /* 0x000000127e7cb981 */ /* 0x0000a4000c1e1100 */
[----:B0-----:R-:W0:Y:S01]  /*9240*/  S2R R127, SR_TID.X ;  /* 0x00000000007f7919 */ /* 0x001e220000002100 */
[----:B-1----:R-:W-:-:S04]  /*9250*/  SHF.R.U32.HI R91, RZ, 0x6, R91 ;  /* 0x00000006ff5b7819 */ /* 0x002fc8000001165b */
[----:B------:R-:W-:-:S04]  /*9260*/  SGXT.U32 R91, R91, 0x1 ;  /* 0x000000015b5b781a */ /* 0x000fc80000000000 */
[----:B------:R-:W-:-:S04]  /*9270*/  LOP3.LUT R91, R91, 0x44, RZ, 0xfc, !PT ;  /* 0x000000445b5b7812 */ /* 0x000fc800078efcff */
[----:B------:R-:W-:Y:S01]  /*9280*/  ISETP.GE.AND P5, PT, R91, UR20, PT ;  /* 0x000000145b007c0c */ /* 0x000fe2000bfa6270 */
[----:B------:R-:W-:Y:S01]  /*9290*/  @!P0 IMAD.MOV.U32 R126, RZ, RZ, R111 ;  /* 0x000000ffff7e8224 */ /* 0x000fe200078e006f */
[----:B------:R-:W-:Y:S02]  /*92a0*/  PRMT R129, RZ, 0x7610, R129 ;  /* 0x00007610ff817816 */ /* 0x000fe40000000081 */
[--C-:B0-----:R-:W-:Y:S02]  /*92b0*/  SHF.R.U32.HI R91, RZ, 0x6, R127.reuse ;  /* 0x00000006ff5b7819 */ /* 0x101fe4000001167f */
[----:B------:R-:W-:-:S04]  /*92c0*/  SHF.R.U32.HI R127, RZ, 0x6, R127 ;  /* 0x00000006ff7f7819 */ /* 0x000fc8000001167f */
[----:B------:R-:W-:-:S04]  /*92d0*/  SGXT.U32 R127, R127, 0x1 ;  /* 0x000000017f7f781a */ /* 0x000fc80000000000 */
[----:B------:R-:W-:-:S04]  /*92e0*/  LOP3.LUT R127, R127, 0x46, RZ, 0xfc, !PT ;  /* 0x000000467f7f7812 */ /* 0x000fc800078efcff */
[----:B------:R-:W-:Y:S01]  /*92f0*/  ISETP.GE.AND P4, PT, R127, UR20, PT ;  /* 0x000000147f007c0c */ /* 0x000fe2000bf86270 */
[----:B------:R-:W-:Y:S01]  /*9300*/  @!P0 IMAD.MOV.U32 R127, RZ, RZ, R112 ;  /* 0x000000ffff7f8224 */ /* 0x000fe200078e0070 */
[----:B------:R-:W-:-:S04]  /*9310*/  PRMT R130, RZ, 0x7610, R130 ;  /* 0x00007610ff827816 */ /* 0x000fc80000000082 */
[----:B------:R0:W2:Y:S01]  /*9320*/  @!P0 LDG.E.U8 R129, desc[UR18][R126.64] ;  /* 0x000000127e818981 */ /* 0x0000a2000c1e1100 */
[----:B------:R-:W-:Y:S01]  /*9330*/  SGXT.U32 R91, R91, 0x1 ;  /* 0x000000015b5b781a */ /* 0x000fe20000000000 */
[----:B0-----:R-:W-:Y:S02]  /*9340*/  @!P1 IMAD.MOV.U32 R126, RZ, RZ, R47 ;  /* 0x000000ffff7e9224 */ /* 0x001fe400078e002f */
[----:B------:R-:W-:-:S05]  /*9350*/  @!P1 IMAD.MOV.U32 R127, RZ, RZ, R48 ;  /* 0x000000ffff7f9224 */ /* 0x000fca00078e0030 */
[----:B------:R0:W2:Y:S01]  /*9360*/  @!P1 LDG.E.U8 R130, desc[UR18][R126.64] ;  /* 0x000000127e829981 */ /* 0x0000a2000c1e1100 */
[----:B------:R-:W-:Y:S01]  /*9370*/  LOP3.LUT R91, R91, 0x4a, RZ, 0xfc, !PT ;  /* 0x0000004a5b5b7812 */ /* 0x000fe200078efcff */
[----:B0-----:R-:W0:Y:S03]  /*9380*/  S2R R127, SR_TID.X ;  /* 0x00000000007f7919 */ /* 0x001e260000002100 */
[----:B------:R-:W-:Y:S02]  /*9390*/  ISETP.GE.AND P3, PT, R91, UR20, PT ;  /* 0x000000145b007c0c */ /* 0x000fe4000bf66270 */
[----:B------:R-:W1:Y:S01]  /*93a0*/  S2R R91, SR_TID.X ;  /* 0x00000000005b7919 */ /* 0x000e620000002100 */
[----:B------:R-:W-:Y:S01]  /*93b0*/  PRMT R131, RZ, 0x7610, R131 ;  /* 0x00007610ff837816 */ /* 0x000fe20000000083 */
[----:B------:R-:W-:Y:S01]  /*93c0*/  @!P5 IMAD.MOV.U32 R126, RZ, RZ, R76 ;  /* 0x000000ffff7ed224 */ /* 0x000fe200078e004c */
[----:B------:R-:W-:-:S02]  /*93d0*/  PRMT R132, RZ, 0x7610, R132 ;  /* 0x00007610ff847816 */ /* 0x000fc40000000084 */
[----:B0-----:R-:W-:-:S04]  /*93e0*/  SHF.R.U32.HI R127, RZ, 0x6, R127 ;  /* 0x00000006ff7f7819 */ /* 0x001fc8000001167f */
[----:B------:R-:W-:-:S04]  /*93f0*/  SGXT.U32 R127, R127, 0x1 ;  /* 0x000000017f7f781a */ /* 0x000fc80000000000 */
[----:B------:R-:W-:Y:S02]  /*9400*/  LOP3.LUT R127, R127, 0x4c, RZ, 0xfc, !PT ;  /* 0x0000004c7f7f7812 */ /* 0x000fe400078efcff */
[----:B-1----:R-:W-:Y:S02]  /*9410*/  LEA.HI R91, R91, 0x4e, RZ, 0x1a ;  /* 0x0000004e5b5b7811 */ /* 0x002fe400078fd0ff */
[----:B------:R-:W-:Y:S01]  /*9420*/  ISETP.GE.AND P0, PT, R127, UR20, PT ;  /* 0x000000147f007c0c */ /* 0x000fe2000bf06270 */
[----:B------:R-:W-:Y:S01]  /*9430*/  @!P5 IMAD.MOV.U32 R127, RZ, RZ, R78 ;  /* 0x000000ffff7fd224 */ /* 0x000fe200078e004e */
[----:B------:R-:W-:Y:S02]  /*9440*/  ISETP.GE.AND P1, PT, R91, UR20, PT ;  /* 0x000000145b007c0c */ /* 0x000fe4000bf26270 */
[----:B------:R-:W0:Y:S02]  /*9450*/  S2R R91, SR_TID.X ;  /* 0x00000000005b7919 */ /* 0x000e240000002100 */
[----:B------:R1:W2:Y:S01]  /*9460*/  @!P5 LDG.E.U8 R131, desc[UR18][R126.64] ;  /* 0x000000127e83d981 */ /* 0x0002a2000c1e1100 */
[----:B------:R-:W-:Y:S01]  /*9470*/  PRMT R133, RZ, 0x7610, R133 ;  /* 0x00007610ff857816 */ /* 0x000fe20000000085 */
[----:B-1----:R-:W-:-:S02]  /*9480*/  @!P4 IMAD.MOV.U32 R126, RZ, RZ, R97 ;  /* 0x000000ffff7ec224 */ /* 0x002fc400078e0061 */
[----:B------:R-:W-:-:S05]  /*9490*/  @!P4 IMAD.MOV.U32 R127, RZ, RZ, R100 ;  /* 0x000000ffff7fc224 */ /* 0x000fca00078e0064 */
[----:B------:R1:W2:Y:S02]  /*94a0*/  @!P4 LDG.E.U8 R132, desc[UR18][R126.64] ;  /* 0x000000127e84c981 */ /* 0x0002a4000c1e1100 */
[----:B-1----:R-:W-:Y:S02]  /*94b0*/  @!P3 IMAD.MOV.U32 R126, RZ, RZ, R49 ;  /* 0x000000ffff7eb224 */ /* 0x002fe400078e0031 */
[----:B------:R-:W-:-:S05]  /*94c0*/  @!P3 IMAD.MOV.U32 R127, RZ, RZ, R51 ;  /* 0x000000ffff7fb224 */ /* 0x000fca00078e0033 */
[----:B------:R1:W2:Y:S02]  /*94d0*/  @!P3 LDG.E.U8 R133, desc[UR18][R126.64] ;  /* 0x000000127e85b981 */ /* 0x0002a4000c1e1100 */
[----:B-1----:R-:W1:Y:S01]  /*94e0*/  S2R R127, SR_TID.X ;  /* 0x00000000007f7919 */ /* 0x002e620000002100 */
[----:B0-----:R-:W-:-:S04]  /*94f0*/  SHF.R.U32.HI R91, RZ, 0x6, R91 ;  /* 0x00000006ff5b7819 */ /* 0x001fc8000001165b */
[----:B------:R-:W-:-:S04]  /*9500*/  SGXT.U32 R91, R91, 0x1 ;  /* 0x000000015b5b781a */ /* 0x000fc80000000000 */
[----:B------:R-:W-:-:S04]  /*9510*/  LOP3.LUT R91, R91, 0x52, RZ, 0xfc, !PT ;  /* 0x000000525b5b7812 */ /* 0x000fc800078efcff */
[----:B------:R-:W-:Y:S01]  /*9520*/  ISETP.GE.AND P5, PT, R91, UR20, PT ;  /* 0x000000145b007c0c */ /* 0x000fe2000bfa6270 */
[----:B------:R-:W-:Y:S01]  /*9530*/  @!P0 IMAD.MOV.U32 R126, RZ, RZ, R79 ;  /* 0x000000ffff7e8224 */ /* 0x000fe200078e004f */
[----:B------:R-:W-:Y:S02]  /*9540*/  PRMT R149, RZ, 0x7610, R149 ;  /* 0x00007610ff957816 */ /* 0x000fe40000000095 */
[--C-:B-1----:R-:W-:Y:S02]  /*9550*/  SHF.R.U32.HI R91, RZ, 0x6, R127.reuse ;  /* 0x00000006ff5b7819 */ /* 0x102fe4000001167f */
[----:B------:R-:W-:Y:S02]  /*9560*/  SHF.R.U32.HI R127, RZ, 0x6, R127 ;  /* 0x00000006ff7f7819 */ /* 0x000fe4000001167f */
[----:B------:R-:W-:Y:S02]  /*9570*/  SGXT.U32 R91, R91, 0x1 ;  /* 0x000000015b5b781a */ /* 0x000fe40000000000 */
[----:B------:R-:W-:-:S02]  /*9580*/  SGXT.U32 R127, R127, 0x1 ;  /* 0x000000017f7f781a */ /* 0x000fc40000000000 */
[----:B------:R-:W-:Y:S02]  /*9590*/  LOP3.LUT R91, R91, 0x56, RZ, 0xfc, !PT ;  /* 0x000000565b5b7812 */ /* 0x000fe400078efcff */
[----:B------:R-:W-:Y:S02]  /*95a0*/  LOP3.LUT R127, R127, 0x54, RZ, 0xfc, !PT ;  /* 0x000000547f7f7812 */ /* 0x000fe400078efcff */
[----:B------:R-:W-:Y:S02]  /*95b0*/  ISETP.GE.AND P3, PT, R91, UR20, PT ;  /* 0x000000145b007c0c */ /* 0x000fe4000bf66270 */
[----:B------:R-:W0:Y:S01]  /*95c0*/  S2R R91, SR_TID.X ;  /* 0x00000000005b7919 */ /* 0x000e220000002100 */
[----:B------:R-:W-:Y:S01]  /*95d0*/  ISETP.GE.AND P4, PT, R127, UR20, PT ;  /* 0x000000147f007c0c */ /* 0x000fe2000bf86270 */
[----:B------:R-:W-:Y:S01]  /*95e0*/  @!P0 IMAD.MOV.U32 R127, RZ, RZ, R80 ;  /* 0x000000ffff7f8224 */ /* 0x000fe200078e0050 */
[----:B------:R-:W-:-:S04]  /*95f0*/  PRMT R150, RZ, 0x7610, R150 ;  /* 0x00007610ff967816 */ /* 0x000fc80000000096 */
        /* <DEDUP_REMOVED lines=8> */
[----:B------:R-:W-:Y:S02]  /*9680*/  ISETP.GE.AND P1, PT, R91, UR20, PT ;  /* 0x000000145b007c0c */ /* 0x000fe4000bf26270 */
[----:B------:R-:W0:Y:S01]  /*9690*/  S2R R91, SR_TID.X ;  /* 0x00000000005b7919 */ /* 0x000e220000002100 */
[----:B------:R-:W-:Y:S01]  /*96a0*/  PRMT R152, RZ, 0x7610, R152 ;  /* 0x00007610ff987816 */ /* 0x000fe20000000098 */
[----:B------:R-:W-:Y:S01]  /*96b0*/  @!P5 IMAD.MOV.U32 R126, RZ, RZ, R50 ;  /* 0x000000ffff7ed224 */ /* 0x000fe200078e0032 */
[----:B-1----:R-:W-:-:S04]  /*96c0*/  SHF.R.U32.HI R127, RZ, 0x6, R127 ;  /* 0x00000006ff7f7819 */ /* 0x002fc8000001167f */
[----:B------:R-:W-:-:S04]  /*96d0*/  SGXT.U32 R127, R127, 0x1 ;  /* 0x000000017f7f781a */ /* 0x000fc80000000000 */
[----:B------:R-:W-:-:S04]  /*96e0*/  LOP3.LUT R127, R127, 0x5a, RZ, 0xfc, !PT ;  /* 0x0000005a7f7f7812 */ /* 0x000fc800078efcff */
[----:B------:R-:W-:Y:S01]  /*96f0*/  ISETP.GE.AND P0, PT, R127, UR20, PT ;  /* 0x000000147f007c0c */ /* 0x000fe2000bf06270 */
[----:B------:R-:W-:Y:S01]  /*9700*/  @!P5 IMAD.MOV.U32 R127, RZ, RZ, R52 ;  /* 0x000000ffff7fd224 */ /* 0x000fe200078e0034 */
[----:B------:R-:W-:-:S04]  /*9710*/  PRMT R153, RZ, 0x7610, R153 ;  /* 0x00007610ff997816 */ /* 0x000fc80000000099 */
[----:B------:R1:W2:Y:S01]  /*9720*/  @!P5 LDG.E.U8 R152, desc[UR18][R126.64] ;  /* 0x000000127e98d981 */ /* 0x0002a2000c1e1100 */
[----:B------:R-:W-:Y:S01]  /*9730*/  PRMT R154, RZ, 0x7610, R154 ;  /* 0x00007610ff9a7816 */ /* 0x000fe2000000009a */
[----:B-1----:R-:W-:Y:S02]  /*9740*/  @!P4 IMAD.MOV.U32 R126, RZ, RZ, R81 ;  /* 0x000000ffff7ec224 */ /* 0x002fe400078e0051 */
[----:B------:R-:W-:-:S05]  /*9750*/  @!P4 IMAD.MOV.U32 R127, RZ, RZ, R83 ;  /* 0x000000ffff7fc224 */ /* 0x000fca00078e0053 */
[----:B------:R1:W2:Y:S02]  /*9760*/  @!P4 LDG.E.U8 R153, desc[UR18][R126.64] ;  /* 0x000000127e99c981 */ /* 0x0002a4000c1e1100 */
[----:B-1----:R-:W-:Y:S02]  /*9770*/  @!P3 IMAD.MOV.U32 R126, RZ, RZ, R101 ;  /* 0x000000ffff7eb224 */ /* 0x002fe400078e0065 */
[----:B------:R-:W-:-:S05]  /*9780*/  @!P3 IMAD.MOV.U32 R127, RZ, RZ, R103 ;  /* 0x000000ffff7fb224 */ /* 0x000fca00078e0067 */
[----:B------:R0:W2:Y:S01]  /*9790*/  @!P3 LDG.E.U8 R154, desc[UR18][R126.64] ;  /* 0x000000127e9ab981 */ /* 0x0000a2000c1e1100 */
[----:B------:R-:W-:Y:S02]  /*97a0*/  PRMT R159, RZ, 0x7610, R159 ;  /* 0x00007610ff9f7816 */ /* 0x000fe4000000009f */
[----:B0-----:R-:W-:Y:S01]  /*97b0*/  LEA.HI R127, R91, 0x5e, RZ, 0x1a ;  /* 0x0000005e5b7f7811 */ /* 0x001fe200078fd0ff */
[----:B------:R-:W-:-:S03]  /*97c0*/  @!P0 IMAD.MOV.U32 R126, RZ, RZ, R53 ;  /* 0x000000ffff7e8224 */ /* 0x000fc600078e0035 */
[----:B------:R-:W-:Y:S01]  /*97d0*/  ISETP.GE.AND P3, PT, R127, UR20, PT ;  /* 0x000000147f007c0c */ /* 0x000fe2000bf66270 */
[----:B------:R-:W-:Y:S01]  /*97e0*/  @!P0 IMAD.MOV.U32 R127, RZ, RZ, R54 ;  /* 0x000000ffff7f8224 */ /* 0x000fe200078e0036 */
[----:B------:R-:W-:-:S04]  /*97f0*/  PRMT R160, RZ, 0x7610, R160 ;  /* 0x00007610ffa07816 */ /* 0x000fc800000000a0 */
[----:B------:R0:W2:Y:S01]  /*9800*/  @!P0 LDG.E.U8 R159, desc[UR18][R126.64] ;  /* 0x000000127e9f8981 */ /* 0x0000a2000c1e1100 */
[----:B------:R-:W-:Y:S01]  /*9810*/  PRMT R164, RZ, 0x7610, R164 ;  /* 0x00007610ffa47816 */ /* 0x000fe200000000a4 */
[----:B0-----:R-:W-:Y:S02]  /*9820*/  @!P1 IMAD.MOV.U32 R126, RZ, RZ, R82 ;  /* 0x000000ffff7e9224 */ /* 0x001fe400078e0052 */
[----:B------:R-:W-:-:S05]  /*9830*/  @!P1 IMAD.MOV.U32 R127, RZ, RZ, R85 ;  /* 0x000000ffff7f9224 */ /* 0x000fca00078e0055 */
[----:B------:R0:W2:Y:S02]  /*9840*/  @!P1 LDG.E.U8 R160, desc[UR18][R126.64] ;  /* 0x000000127ea09981 */ /* 0x0000a4000c1e1100 */
[----:B0-----:R-:W-:Y:S02]  /*9850*/  @!P3 IMAD.MOV.U32 R126, RZ, RZ, R115 ;  /* 0x000000ffff7eb224 */ /* 0x001fe400078e0073 */
[----:B------:R-:W-:-:S05]  /*9860*/  @!P3 IMAD.MOV.U32 R127, RZ, RZ, R116 ;  /* 0x000000ffff7fb224 */ /* 0x000fca00078e0074 */
[----:B------:R0:W2:Y:S02]  /*9870*/  @!P3 LDG.E.U8 R164, desc[UR18][R126.64] ;  /* 0x000000127ea4b981 */ /* 0x0000a4000c1e1100 */
[----:B0-----:R-:W0:Y:S01]  /*9880*/  S2R R127, SR_TID.X ;  /* 0x00000000007f7919 */ /* 0x001e220000002100 */
[----:B------:R-:W-:-:S04]  /*9890*/  SHF.R.U32.HI R91, RZ, 0x6, R91 ;  /* 0x00000006ff5b7819 */ /* 0x000fc8000001165b */
[----:B------:R-:W-:-:S04]  /*98a0*/  SGXT.U32 R91, R91, 0x1 ;  /* 0x000000015b5b781a */ /* 0x000fc80000000000 */
[----:B------:R-:W-:-:S04]  /*98b0*/  LOP3.LUT R91, R91, 0x62, RZ, 0xfc, !PT ;  /* 0x000000625b5b7812 */ /* 0x000fc800078efcff */
[----:B------:R-:W-:Y:S02]  /*98c0*/  ISETP.GE.AND P0, PT, R91, UR20, PT ;  /* 0x000000145b007c0c */ /* 0x000fe4000bf06270 */
[----:B0-----:R-:W-:-:S04]  /*98d0*/  SHF.R.U32.HI R127, RZ, 0x6, R127 ;  /* 0x00000006ff7f7819 */ /* 0x001fc8000001167f */
[----:B------:R-:W-:-:S04]  /*98e0*/  SGXT.U32 R127, R127, 0x1 ;  /* 0x000000017f7f781a */ /* 0x000fc80000000000 */
[----:B------:R-:W-:-:S04]  /*98f0*/  LOP3.LUT R127, R127, 0x64, RZ, 0xfc, !PT ;  /* 0x000000647f7f7812 */ /* 0x000fc800078efcff */
[----:B------:R-:W-:Y:S01]  /*9900*/  ISETP.GE.AND P1, PT, R127, UR20, PT ;  /* 0x000000147f007c0c */ /* 0x000fe2000bf26270 */
[----:B------:R-:W-:Y:S01]  /*9910*/  @!P0 IMAD.MOV.U32 R126, RZ, RZ, R55 ;  /* 0x000000ffff7e8224 */ /* 0x000fe200078e0037 */
[----:B------:R-:W-:Y:S01]  /*9920*/  PRMT R166, RZ, 0x7610, R166 ;  /* 0x00007610ffa67816 */ /* 0x000fe200000000a6 */
[----:B------:R-:W-:Y:S01]  /*9930*/  @!P0 IMAD.MOV.U32 R127, RZ, RZ, R57 ;  /* 0x000000ffff7f8224 */ /* 0x000fe200078e0039 */
[----:B------:R-:W-:Y:S01]  /*9940*/  PRMT R168, RZ, 0x7610, R168 ;  /* 0x00007610ffa87816 */ /* 0x000fe200000000a8 */
[----:B------:R-:W0:Y:S03]  /*9950*/  S2R R91, SR_TID.X ;  /* 0x00000000005b7919 */ /* 0x000e260000002100 */
[----:B------:R1:W2:Y:S05]  /*9960*/  @!P0 LDG.E.U8 R166, desc[UR18][R126.64] ;  /* 0x000000127ea68981 */ /* 0x0002aa000c1e1100 */
[----:B-1----:R-:W-:-:S02]  /*9970*/  @!P1 IMAD.MOV.U32 R126, RZ, RZ, R84 ;  /* 0x000000ffff7e9224 */ /* 0x002fc400078e0054 */
        /* <DEDUP_REMOVED lines=8> */
[----:B-1----:R-:W-:-:S04]  /*9a00*/  SHF.R.U32.HI R127, RZ, 0x6, R127 ;  /* 0x00000006ff7f7819 */ /* 0x002fc8000001167f */
[----:B------:R-:W-:-:S04]  /*9a10*/  SGXT.U32 R127, R127, 0x1 ;  /* 0x000000017f7f781a */ /* 0x000fc80000000000 */
[----:B------:R-:W-:-:S04]  /*9a20*/  LOP3.LUT R127, R127, 0x6a, RZ, 0xfc, !PT ;  /* 0x0000006a7f7f7812 */ /* 0x000fc800078efcff */
[----:B------:R-:W-:Y:S01]  /*9a30*/  ISETP.GE.AND P1, PT, R127, UR20, PT ;  /* 0x000000147f007c0c */ /* 0x000fe2000bf26270 */
[----:B------:R-:W-:Y:S01]  /*9a40*/  @!P0 IMAD.MOV.U32 R126, RZ, RZ, R102 ;  /* 0x000000ffff7e8224 */ /* 0x000fe200078e0066 */
[----:B------:R-:W-:Y:S01]  /*9a50*/  PRMT R170, RZ, 0x7610, R170 ;  /* 0x00007610ffaa7816 */ /* 0x000fe200000000aa */
[----:B------:R-:W-:Y:S01]  /*9a60*/  @!P0 IMAD.MOV.U32 R127, RZ, RZ, R104 ;  /* 0x000000ffff7f8224 */ /* 0x000fe200078e0068 */
[----:B------:R-:W-:-:S04]  /*9a70*/  PRMT R172, RZ, 0x7610, R172 ;  /* 0x00007610ffac7816 */ /* 0x000fc800000000ac */
[----:B------:R1:W2:Y:S05]  /*9a80*/  @!P0 LDG.E.U8 R170, desc[UR18][R126.64] ;  /* 0x000000127eaa8981 */ /* 0x0002aa000c1e1100 */
        /* <DEDUP_REMOVED lines=8> */
[----:B------:R-:W-:Y:S02]  /*9b10*/  PRMT R174, RZ, 0x7610, R174 ;  /* 0x00007610ffae7816 */ /* 0x000fe400000000ae */
[----:B-1----:R-:W-:-:S04]  /*9b20*/  LEA.HI R127, R127, 0x6e, RZ, 0x1a ;  /* 0x0000006e7f7f7811 */ /* 0x002fc800078fd0ff */
[----:B------:R-:W-:-:S05]  /*9b30*/  ISETP.GE.AND P1, PT, R127, UR20, PT ;  /* 0x000000147f007c0c */ /* 0x000fca000bf26270 */
[----:B------:R-:W-:Y:S02]  /*9b40*/  @!P0 IMAD.MOV.U32 R126, RZ, RZ, R87 ;  /* 0x000000ffff7e8224 */ /* 0x000fe400078e0057 */
[----:B------:R-:W-:Y:S01]  /*9b50*/  @!P0 IMAD.MOV.U32 R127, RZ, RZ, R89 ;  /* 0x000000ffff7f8224 */ /* 0x000fe200078e0059 */
[----:B------:R-:W-:Y:S01]  /*9b60*/  PRMT R176, RZ, 0x7610, R176 ;  /* 0x00007610ffb07816 */ /* 0x000fe200000000b0 */
[----:B------:R-:W0:Y:S03]  /*9b70*/  S2R R91, SR_TID.X ;  /* 0x00000000005b7919 */ /* 0x000e260000002100 */
        /* <DEDUP_REMOVED lines=9> */
[----:B-1----:R-:W-:-:S04]  /*9c10*/  SHF.R.U32.HI R127, RZ, 0x6, R127 ;  /* 0x00000006ff7f7819 */ /* 0x002fc8000001167f */
        /* <DEDUP_REMOVED lines=11> */
[----:B------:R1:W3:Y:S02]  /*9cd0*/  @!P1 LDG.E.U8 R180, desc[UR18][R126.64] ;  /* 0x000000127eb49981 */ /* 0x0002e4000c1e1100 */
        /* <DEDUP_REMOVED lines=14> */
[----:B------:R1:W3:Y:S05]  /*9dc0*/  @!P0 LDG.E.U8 R182, desc[UR18][R126.64] ;  /* 0x000000127eb68981 */ /* 0x0002ea000c1e1100 */
[----:B-1----:R-:W-:Y:S02]  /*9dd0*/  @!P1 IMAD.MOV.U32 R126, RZ, RZ, R171 ;  /* 0x000000ffff7e9224 */ /* 0x002fe400078e00ab */
        /* <DEDUP_REMOVED lines=8> */
[----:B------:R-:W-:Y:S02]  /*9e60*/  PRMT R186, RZ, 0x7610, R186 ;  /* 0x00007610ffba7816 */ /* 0x000fe400000000ba */
[----:B-1----:R-:W-:-:S04]  /*9e70*/  LEA.HI R127, R127, 0x7e, RZ, 0x1a ;  /* 0x0000007e7f7f7811 */ /* 0x002fc800078fd0ff */
[----:B------:R-:W-:-:S04]  /*9e80*/  ISETP.GE.AND P1, PT, R127, UR20, PT ;  /* 0x000000147f007c0c */ /* 0x000fc8000bf26270 */
[----:B------:R-:W-:Y:S02]  /*9e90*/  @!P0 IMAD.MOV.U32 R126, RZ, RZ, R175 ;  /* 0x000000ffff7e8224 */ /* 0x000fe400078e00af */
[----:B------:R-:W-:Y:S01]  /*9ea0*/  @!P0 IMAD.MOV.U32 R127, RZ, RZ, R173 ;  /* 0x000000ffff7f8224 */ /* 0x000fe200078e00ad */
[----:B------:R-:W-:-:S04]  /*9eb0*/  PRMT R188, RZ, 0x7610, R188 ;  /* 0x00007610ffbc7816 */ /* 0x000fc800000000bc */
[----:B------:R1:W3:Y:S02]  /*9ec0*/  @!P0 LDG.E.U8 R186, desc[UR18][R126.64] ;  /* 0x000000127eba8981 */ /* 0x0002e4000c1e1100 */
[----:B-1----:R-:W-:Y:S02]  /*9ed0*/  @!P1 IMAD.MOV.U32 R126, RZ, RZ, R179 ;  /* 0x000000ffff7e9224 */ /* 0x002fe400078e00b3 */
[----:B------:R-:W-:Y:S01]  /*9ee0*/  @!P1 IMAD.MOV.U32 R127, RZ, RZ, R177 ;  /* 0x000000ffff7f9224 */ /* 0x000fe200078e00b1 */
[----:B0-----:R-:W-:-:S04]  /*9ef0*/  LOP3.LUT R91, R91, 0x7f, RZ, 0xc0, !PT ;  /* 0x0000007f5b5b7812 */ /* 0x001fc800078ec0ff */
[----:B------:R0:W3:Y:S01]  /*9f00*/  @!P1 LDG.E.U8 R188, desc[UR18][R126.64] ;  /* 0x000000127ebc9981 */ /* 0x0000e2000c1e1100 */
[----:B------:R-:W-:Y:S01]  /*9f10*/  BAR.SYNC.DEFER_BLOCKING 0x0 ;  /* 0x0000000000007b1d */ /* 0x000fe20000010000 */
[----:B------:R-:W-:Y:S02]  /*9f20*/  ISETP.GE.AND P0, PT, R91, UR20, PT ;  /* 0x000000145b007c0c */ /* 0x000fe4000bf06270 */
[----:B------:R-:W-:Y:S02]  /*9f30*/  PRMT R190, RZ, 0x7610, R190 ;  /* 0x00007610ffbe7816 */ /* 0x000fe400000000be */
[----:B------:R-:W-:-:S09]  /*9f40*/  PRMT R192, RZ, 0x7610, R192 ;  /* 0x00007610ffc07816 */ /* 0x000fd200000000c0 */
[----:B0-----:R-:W-:Y:S02]  /*9f50*/  @!P0 IMAD.MOV.U32 R126, RZ, RZ, R183 ;  /* 0x000000ffff7e8224 */ /* 0x001fe400078e00b7 */
[----:B------:R-:W-:Y:S01]  /*9f60*/  @!P0 IMAD.MOV.U32 R127, RZ, RZ, R181 ;  /* 0x000000ffff7f8224 */ /* 0x000fe200078e00b5 */
[----:B------:R-:W-:-:S04]  /*9f70*/  PRMT R194, RZ, 0x7610, R194 ;  /* 0x00007610ffc27816 */ /* 0x000fc800000000c2 */
[----:B------:R0:W3:Y:S02]  /*9f80*/  @!P0 LDG.E.U8 R190, desc[UR18][R126.64] ;  /* 0x000000127ebe8981 */ /* 0x0000e4000c1e1100 */
[----:B0-----:R-:W-:Y:S02]  /*9f90*/  @!P0 IMAD.MOV.U32 R126, RZ, RZ, R209 ;  /* 0x000000ffff7e8224 */ /* 0x001fe400078e00d1 */
[----:B------:R-:W-:-:S05]  /*9fa0*/  @!P0 IMAD.MOV.U32 R127, RZ, RZ, R208 ;  /* 0x000000ffff7f8224 */ /* 0x000fca00078e00d0 */
[----:B------:R0:W3:Y:S01]  /*9fb0*/  @!P0 LDG.E.U8 R192, desc[UR18][R126.64] ;  /* 0x000000127ec08981 */ /* 0x0000e2000c1e1100 */
[----:B------:R-:W-:Y:S01]  /*9fc0*/  PRMT R196, RZ, 0x7610, R196 ;  /* 0x00007610ffc47816 */ /* 0x000fe200000000c4 */
        /* <DEDUP_REMOVED lines=14> */
[----:B------:R0:W3:Y:S04]  /*a0b0*/  @!P0 LDG.E.U8 R200, desc[UR18][R126.64] ;  /* 0x000000127ec88981 */ /* 0x0000e8000c1e1100 */
[----:B------:R1:W-:Y:S01]  /*a0c0*/  STS.U8 [R91+UR7+0x2000], R147 ;  /* 0x002000935b007988 */ /* 0x0003e20008000007 */
[----:B0-----:R-:W-:Y:S02]  /*a0d0*/  @!P0 IMAD.MOV.U32 R126, RZ, RZ, R227 ;  /* 0x000000ffff7e8224 */ /* 0x001fe400078e00e3 */
[----:B------:R-:W-:Y:S01]  /*a0e0*/  @!P0 IMAD.MOV.U32 R127, RZ, RZ, R226 ;  /* 0x000000ffff7f8224 */ /* 0x000fe200078e00e2 */
[----:B-1----:R-:W-:-:S04]  /*a0f0*/  PRMT R147, RZ, 0x7610, R147 ;  /* 0x00007610ff937816 */ /* 0x002fc80000000093 */
[----:B------:R0:W3:Y:S04]  /*a100*/  @!P0 LDG.E.U8 R202, desc[UR18][R126.64] ;  /* 0x000000127eca8981 */ /* 0x0000e8000c1e1100 */
[----:B------:R1:W-:Y:S01]  /*a110*/  STS.U8 [R91+UR7+0x2200], R146 ;  /* 0x002200925b007988 */ /* 0x0003e20008000007 */
[----:B0-----:R-:W-:Y:S02]  /*a120*/  @!P0 IMAD.MOV.U32 R126, RZ, RZ, R245 ;  /* 0x000000ffff7e8224 */ /* 0x001fe400078e00f5 */
[----:B------:R-:W-:Y:S01]  /*a130*/  @!P0 IMAD.MOV.U32 R127, RZ, RZ, R244 ;  /* 0x000000ffff7f8224 */ /* 0x000fe200078e00f4 */
[----:B-1----:R-:W-:-:S04]  /*a140*/  PRMT R146, RZ, 0x7610, R146 ;  /* 0x00007610ff927816 */ /* 0x002fc80000000092 */
[----:B------:R0:W3:Y:S04]  /*a150*/  @!P0 LDG.E.U8 R147, desc[UR18][R126.64] ;  /* 0x000000127e938981 */ /* 0x0000e8000c1e1100 */
[----:B--2---:R1:W-:Y:S01]  /*a160*/  STS.U8 [R91+UR7+0x2400], R145 ;  /* 0x002400915b007988 */ /* 0x0043e20008000007 */
[----:B0-----:R-:W-:Y:S02]  /*a170*/  @!P0 IMAD.MOV.U32 R126, RZ, RZ, R191 ;  /* 0x000000ffff7e8224 */ /* 0x001fe400078e00bf */
[----:B------:R-:W-:Y:S01]  /*a180*/  @!P0 IMAD.MOV.U32 R127, RZ, RZ, R189 ;  /* 0x000000ffff7f8224 */ /* 0x000fe200078e00bd */
[----:B-1----:R-:W-:-:S04]  /*a190*/  PRMT R145, RZ, 0x7610, R145 ;  /* 0x00007610ff917816 */ /* 0x002fc80000000091 */
[----:B------:R0:W2:Y:S04]  /*a1a0*/  @!P0 LDG.E.U8 R146, desc[UR18][R126.64] ;  /* 0x000000127e928981 */ /* 0x0000a8000c1e1100 */
[----:B------:R1:W-:Y:S01]  /*a1b0*/  STS.U8 [R91+UR7+0x2600], R144 ;  /* 0x002600905b007988 */ /* 0x0003e20008000007 */
        /* <DEDUP_REMOVED lines=63> */
[----:B------:R0:W2:Y:S02]  /*a5b0*/  @!P0 LDG.E.U8 R151, desc[UR18][R126.64] ;  /* 0x000000127e978981 */ /* 0x0000a4000c1e1100 */
[----:B0-----:R-:W-:Y:S02]  /*a5c0*/  @!P0 IMAD.MOV.U32 R126, RZ, RZ, R235 ;  /* 0x000000ffff7e8224 */ /* 0x001fe400078e00eb */
[----:B------:R-:W-:-:S05]  /*a5d0*/  @!P0 IMAD.MOV.U32 R127, RZ, RZ, R234 ;  /* 0x000000ffff7f8224 */ /* 0x000fca00078e00ea */
[----:B------:R0:W2:Y:S04]  /*a5e0*/  @!P0 LDG.E.U8 R148, desc[UR18][R126.64] ;  /* 0x000000127e948981 */ /* 0x0000a8000c1e1100 */
[----:B------:R-:W0:Y:S01]  /*a5f0*/  LDL R127, [R1] ;  /* 0x00000000017f7983 */ /* 0x000e220000100800 */
[----:B------:R-:W-:-:S05]  /*a600*/  LOP3.LUT R91, R91, 0x10, RZ, 0x3c, !PT ;  /* 0x000000105b5b7812 */ /* 0x000fca00078e3cff */
[----:B------:R1:W-:Y:S04]  /*a610*/  STS.U8 [R91+UR7+0x2080], R236 ;  /* 0x002080ec5b007988 */ /* 0x0003e80008000007 */
[----:B------:R4:W-:Y:S01]  /*a620*/  STS.U8 [R91+UR7+0x2280], R238 ;  /* 0x002280ee5b007988 */ /* 0x0009e20008000007 */
[----:B-1----:R-:W-:Y:S02]  /*a630*/  PRMT R236, RZ, 0x7610, R236 ;  /* 0x00007610ffec7816 */ /* 0x002fe400000000ec */
[----:B----4-:R-:W-:Y:S01]  /*a640*/  PRMT R238, RZ, 0x7610, R238 ;  /* 0x00007610ffee7816 */ /* 0x010fe200000000ee */
[----:B------:R1:W-:Y:S04]  /*a650*/  STS.U8 [R91+UR7+0x2480], R167 ;  /* 0x002480a75b007988 */ /* 0x0003e80008000007 */
[----:B------:R4:W-:Y:S01]  /*a660*/  STS.U8 [R91+UR7+0x2680], R163 ;  /* 0x002680a35b007988 */ /* 0x0009e20008000007 */
[----:B-1----:R-:W-:-:S02]  /*a670*/  PRMT R167, RZ, 0x7610, R167 ;  /* 0x00007610ffa77816 */ /* 0x002fc400000000a7 */
[----:B----4-:R-:W-:Y:S01]  /*a680*/  PRMT R163, RZ, 0x7610, R163 ;  /* 0x00007610ffa37816 */ /* 0x010fe200000000a3 */
[----:B0-----:R-:W-:Y:S02]  /*a690*/  @!P0 IMAD.MOV.U32 R126, RZ, RZ, R127 ;  /* 0x000000ffff7e8224 */ /* 0x001fe400078e007f */
[----:B------:R-:W-:-:S05]  /*a6a0*/  @!P0 IMAD.MOV.U32 R127, RZ, RZ, R252 ;  /* 0x000000ffff7f8224 */ /* 0x000fca00078e00fc */
[----:B------:R0:W4:Y:S02]  /*a6b0*/  @!P0 LDG.E.U8 R236, desc[UR18][R126.64] ;  /* 0x000000127eec8981 */ /* 0x000124000c1e1100 */
[----:B0-----:R-:W-:Y:S02]  /*a6c0*/  @!P0 IMAD.MOV.U32 R126, RZ, RZ, R205 ;  /* 0x000000ffff7e8224 */ /* 0x001fe400078e00cd */
[----:B------:R-:W-:-:S05]  /*a6d0*/  @!P0 IMAD.MOV.U32 R127, RZ, RZ, R204 ;  /* 0x000000ffff7f8224 */ /* 0x000fca00078e00cc */
[----:B------:R0:W2:Y:S02]  /*a6e0*/  @!P0 LDG.E.U8 R238, desc[UR18][R126.64] ;  /* 0x000000127eee8981 */ /* 0x0000a4000c1e1100 */
[----:B0-----:R-:W-:Y:S02]  /*a6f0*/  @!P0 IMAD.MOV.U32 R126, RZ, RZ, R221 ;  /* 0x000000ffff7e8224 */ /* 0x001fe400078e00dd */
[----:B------:R-:W-:-:S05]  /*a700*/  @!P0 IMAD.MOV.U32 R127, RZ, RZ, R220 ;  /* 0x000000ffff7f8224 */ /* 0x000fca00078e00dc */
[----:B------:R0:W2:Y:S02]  /*a710*/  @!P0 LDG.E.U8 R167, desc[UR18][R126.64] ;  /* 0x000000127ea78981 */ /* 0x0000a4000c1e1100 */
[----:B0-----:R-:W-:Y:S02]  /*a720*/  @!P0 IMAD.MOV.U32 R126, RZ, RZ, R239 ;  /* 0x000000ffff7e8224 */ /* 0x001fe400078e00ef */
[----:B------:R-:W-:-:S05]  /*a730*/  @!P0 IMAD.MOV.U32 R127, RZ, RZ, R237 ;  /* 0x000000ffff7f8224 */ /* 0x000fca00078e00ed */
[----:B------:R0:W2:Y:S04]  /*a740*/  @!P0 LDG.E.U8 R163, desc[UR18][R126.64] ;  /* 0x000000127ea38981 */ /* 0x0000a8000c1e1100 */
[----:B------:R-:W0:Y:S04]  /*a750*/  LDL R126, [R1+0x4] ;  /* 0x00000400017e7983 */ /* 0x000e280000100800 */
[----:B------:R-:W0:Y:S04]  /*a760*/  LDL R127, [R1+0x8] ;  /* 0x00000800017f7983 */ /* 0x000e280000100800 */
[----:B------:R1:W-:Y:S04]  /*a770*/  STS.U8 [R91+UR7+0x2880], R161 ;  /* 0x002880a15b007988 */ /* 0x0003e80008000007 */
[----:B------:R3:W-:Y:S01]  /*a780*/  STS.U8 [R91+UR7+0x2a80], R128 ;  /* 0x002a80805b007988 */ /* 0x0007e20008000007 */
[----:B-1----:R-:W-:-:S02]  /*a790*/  PRMT R161, RZ, 0x7610, R161 ;  /* 0x00007610ffa17816 */ /* 0x002fc400000000a1 */
[----:B---3--:R-:W-:Y:S01]  /*a7a0*/  PRMT R128, RZ, 0x7610, R128 ;  /* 0x00007610ff807816 */ /* 0x008fe20000000080 */
[----:B------:R1:W-:Y:S04]  /*a7b0*/  STS.U8 [R91+UR7+0x2c80], R122 ;  /* 0x002c807a5b007988 */ /* 0x0003e80008000007 */
[----:B------:R3:W-:Y:S01]  /*a7c0*/  STS.U8 [R91+UR7+0x2e80], R125 ;  /* 0x002e807d5b007988 */ /* 0x0007e20008000007 */
[----:B-1----:R-:W-:Y:S02]  /*a7d0*/  PRMT R122, RZ, 0x7610, R122 ;  /* 0x00007610ff7a7816 */ /* 0x002fe4000000007a */
[----:B---3--:R-:W-:Y:S02]  /*a7e0*/  PRMT R125, RZ, 0x7610, R125 ;  /* 0x00007610ff7d7816 */ /* 0x008fe4000000007d */
[----:B0-----:R-:W-:-:S04]  /*a7f0*/  @!P0 LOP3.LUT R127, R127, R126, RZ, 0x3c, !PT ;  /* 0x0000007e7f7f8212 */ /* 0x001fc800078e3cff */
[----:B------:R-:W-:-:S04]  /*a800*/  @!P0 LOP3.LUT R126, R127, R126, RZ, 0x3c, !PT ;  /* 0x0000007e7f7e8212 */ /* 0x000fc800078e3cff */
[----:B------:R-:W-:-:S05]  /*a810*/  @!P0 LOP3.LUT R127, R127, R126, RZ, 0x3c, !PT ;  /* 0x0000007e7f7f8212 */ /* 0x000fca00078e3cff */
[----:B------:R0:W3:Y:S02]  /*a820*/  @!P0 LDG.E.U8 R161, desc[UR18][R126.64] ;  /* 0x000000127ea18981 */ /* 0x0000e4000c1e1100 */
        /* <DEDUP_REMOVED lines=11> */
[----:B------:R1:W-:Y:S02]  /*a8e0*/  STS.U8 [R91+UR7+0x3080], R130 ;  /* 0x003080825b007988 */ /* 0x0003e40008000007 */
[----:B-1----:R-:W-:-:S02]  /*a8f0*/  PRMT R130, RZ, 0x7610, R130 ;  /* 0x00007610ff827816 */ /* 0x002fc40000000082 */
[----:B------:R1:W-:Y:S02]  /*a900*/  STS.U8 [R91+UR7+0x3280], R133 ;  /* 0x003280855b007988 */ /* 0x0003e40008000007 */
[----:B-1----:R-:W1:Y:S01]  /*a910*/  S2R R133, SR_TID.X ;  /* 0x0000000000857919 */ /* 0x002e620000002100 */
[----:B0-----:R-:W-:-:S04]  /*a920*/  @!P0 LOP3.LUT R127, R127, R126, RZ, 0x3c, !PT ;  /* 0x0000007e7f7f8212 */ /* 0x001fc800078e3cff */
[----:B------:R-:W-:-:S04]  /*a930*/  @!P0 LOP3.LUT R126, R127, R126, RZ, 0x3c, !PT ;  /* 0x0000007e7f7e8212 */ /* 0x000fc800078e3cff */
[----:B------:R-:W-:-:S05]  /*a940*/  @!P0 LOP3.LUT R127, R127, R126, RZ, 0x3c, !PT ;  /* 0x0000007e7f7f8212 */ /* 0x000fca00078e3cff */
[----:B------:R0:W2:Y:S04]  /*a950*/  @!P0 LDG.E.U8 R130, desc[UR18][R126.64] ;  /* 0x000000127e828981 */ /* 0x0000a8000c1e1100 */
[----:B------:R-:W2:Y:S01]  /*a960*/  LDL.LU R126, [R1+0x18] ;  /* 0x00001800017e7983 */ /* 0x000ea20000300800 */
[----:B0-----:R-:W0:Y:S01]  /*a970*/  S2R R127, SR_TID.X ;  /* 0x00000000007f7919 */ /* 0x001e220000002100 */
[----:B-1----:R-:W-:Y:S02]  /*a980*/  LOP3.LUT R133, R133, 0x7f, RZ, 0xc0, !PT ;  /* 0x0000007f85857812 */ /* 0x002fe400078ec0ff */
[----:B------:R1:W5:Y:S02]  /*a990*/  LDL.LU R91, [R1+0x3c] ;  /* 0x00003c00015b7983 */ /* 0x0003640000300800 */
[----:B------:R-:W-:-:S05]  /*a9a0*/  LOP3.LUT R133, R133, 0x10, RZ, 0x3c, !PT ;  /* 0x0000001085857812 */ /* 0x000fca00078e3cff */
[----:B------:R-:W-:Y:S04]  /*a9b0*/  STS.U8 [R133+UR7+0x3480], R152 ;  /* 0x0034809885007988 */ /* 0x000fe80008000007 */
[----:B------:R0:W-:Y:S02]  /*a9c0*/  STS.U8 [R133+UR7+0x3680], R159 ;  /* 0x0036809f85007988 */ /* 0x0001e40008000007 */
[----:B0-----:R-:W-:-:S04]  /*a9d0*/  LOP3.LUT R127, R127, 0x7f, RZ, 0xc0, !PT ;  /* 0x0000007f7f7f7812 */ /* 0x001fc800078ec0ff */
[C---:B------:R-:W-:Y:S02]  /*a9e0*/  LOP3.LUT R159, R127.reuse, 0x10, RZ, 0x3c, !PT ;  /* 0x000000107f9f7812 */ /* 0x040fe400078e3cff */
[----:B------:R-:W-:-:S03]  /*a9f0*/  LOP3.LUT R152, R127, 0x20, RZ, 0x3c, !PT ;  /* 0x000000207f987812 */ /* 0x000fc600078e3cff */
[----:B------:R-:W-:Y:S04]  /*aa00*/  STS.U8 [R159+UR7+0x3880], R166 ;  /* 0x003880a69f007988 */ /* 0x000fe80008000007 */
[----:B------:R-:W-:Y:S04]  /*aa10*/  STS.U8 [R159+UR7+0x3a80], R172 ;  /* 0x003a80ac9f007988 */ /* 0x000fe80008000007 */
[----:B------:R-:W-:Y:S04]  /*aa20*/  STS.U8 [R159+UR7+0x3c80], R178 ;  /* 0x003c80b29f007988 */ /* 0x000fe80008000007 */
[----:B------:R-:W-:Y:S01]  /*aa30*/  STS.U8 [R159+UR7+0x3e80], R184 ;  /* 0x003e80b89f007988 */ /* 0x000fe20008000007 */
[----:B------:R-:W-:-:S03]  /*aa40*/  LOP3.LUT R133, R127, 0x30, RZ, 0x3c, !PT ;  /* 0x000000307f857812 */ /* 0x000fc600078e3cff */
[----:B--2---:R-:W-:Y:S04]  /*aa50*/  STS.U8 [R152+UR7+0x2100], R126 ;  /* 0x0021007e98007988 */ /* 0x004fe80008000007 */
[----:B------:R0:W-:Y:S04]  /*aa60*/  STS.U8 [R152+UR7+0x2300], R92 ;  /* 0x0023005c98007988 */ /* 0x0001e80008000007 */
[----:B------:R2:W-:Y:S04]  /*aa70*/  STS.U8 [R152+UR7+0x2500], R61 ;  /* 0x0025003d98007988 */ /* 0x0005e80008000007 */
[----:B------:R0:W-:Y:S04]  /*aa80*/  STS.U8 [R152+UR7+0x2700], R62 ;  /* 0x0027003e98007988 */ /* 0x0001e80008000007 */
        /* <DEDUP_REMOVED lines=10> */
[----:B0-----:R1:W5:Y:S04]  /*ab30*/  LDL.LU R92, [R1+0x38] ;  /* 0x00003800015c7983 */ /* 0x0013680000300800 */
[----:B------:R-:W-:Y:S04]  /*ab40*/  STS.U8 [R152+UR7+0x3d00], R180 ;  /* 0x003d00b498007988 */ /* 0x000fe80008000007 */
[----:B--2---:R1:W5:Y:S04]  /*ab50*/  LDL.LU R61, [R1+0x34] ;  /* 0x00003400013d7983 */ /* 0x0043680000300800 */
[----:B------:R-:W-:Y:S04]  /*ab60*/  STS.U8 [R152+UR7+0x3f00], R186 ;  /* 0x003f00ba98007988 */ /* 0x000fe80008000007 */
[----:B------:R1:W5:Y:S04]  /*ab70*/  LDL.LU R62, [R1+0x30] ;  /* 0x00003000013e7983 */ /* 0x0003680000300800 */
[----:B------:R0:W-:Y:S04]  /*ab80*/  STS.U8 [R133+UR7+0x2180], R31 ;  /* 0x0021801f85007988 */ /* 0x0001e80008000007 */
[----:B------:R2:W-:Y:S04]  /*ab90*/  STS.U8 [R133+UR7+0x2380], R33 ;  /* 0x0023802185007988 */ /* 0x0005e80008000007 */
[----:B------:R1:W-:Y:S04]  /*aba0*/  STS.U8 [R133+UR7+0x2580], R0 ;  /* 0x0025800085007988 */ /* 0x0003e80008000007 */
[----:B0-----:R0:W5:Y:S04]  /*abb0*/  LDL.LU R31, [R1+0x2c] ;  /* 0x00002c00011f7983 */ /* 0x0011680000300800 */
[----:B--2---:R0:W5:Y:S04]  /*abc0*/  LDL.LU R33, [R1+0x28] ;  /* 0x0000280001217983 */ /* 0x0041680000300800 */
[----:B-1----:R0:W5:Y:S04]  /*abd0*/  LDL.LU R0, [R1+0x24] ;  /* 0x0000240001007983 */ /* 0x0021680000300800 */
[----:B------:R1:W-:Y:S04]  /*abe0*/  STS.U8 [R133+UR7+0x2780], R2 ;  /* 0x0027800285007988 */ /* 0x0003e80008000007 */
[----:B-1----:R0:W5:Y:S01]  /*abf0*/  LDL.LU R2, [R1+0x20] ;  /* 0x0000200001027983 */ /* 0x0021620000300800 */
[----:B------:R-:W1:Y:S03]  /*ac00*/  S2R R126, SR_TID.X ;  /* 0x00000000007e7919 */ /* 0x000e660000002100 */
        /* <DEDUP_REMOVED lines=8> */
[----:B-1----:R-:W-:-:S03]  /*ac90*/  LOP3.LUT R127, R126, 0x7f, RZ, 0xc0, !PT ;  /* 0x0000007f7e7f7812 */ /* 0x002fc600078ec0ff */
        /* <DEDUP_REMOVED lines=8> */
[----:B------:R-:W-:-:S03]  /*ad20*/  LOP3.LUT R126, R126, 0x7f, RZ, 0xc0, !PT ;  /* 0x0000007f7e7e7812 */ /* 0x000fc600078ec0ff */
        /* <DEDUP_REMOVED lines=17> */
[----:B------:R1:W-:Y:S04]  /*ae40*/  STS.U8 [R121+UR7+0x5e00], R135 ;  /* 0x005e008779007988 */ /* 0x0003e80008000007 */
[----:B------:R-:W-:Y:S04]  /*ae50*/  STS.U8 [R120+UR7+0x5280], R134 ;  /* 0x0052808678007988 */ /* 0x000fe80008000007 */
[----:B------:R-:W-:Y:S01]  /*ae60*/  STS.U8 [R120+UR7+0x5680], R151 ;  /* 0x0056809778007988 */ /* 0x000fe20008000007 */
[----:B-1----:R-:W-:-:S03]  /*ae70*/  LOP3.LUT R121, R127, 0x60, RZ, 0x3c, !PT ;  /* 0x000000607f797812 */ /* 0x002fc600078e3cff */
[----:B------:R-:W-:Y:S04]  /*ae80*/  STS.U8 [R120+UR7+0x5a80], R148 ;  /* 0x005a809478007988 */ /* 0x000fe80008000007 */
[----:B----4-:R1:W-:Y:S04]  /*ae90*/  STS.U8 [R120+UR7+0x5e80], R236 ;  /* 0x005e80ec78007988 */ /* 0x0103e80008000007 */
[----:B------:R0:W-:Y:S04]  /*aea0*/  STS.U8 [R121+UR7+0x5300], R238 ;  /* 0x005300ee79007988 */ /* 0x0001e80008000007 */
[----:B------:R0:W-:Y:S01]  /*aeb0*/  STS.U8 [R121+UR7+0x5700], R167 ;  /* 0x005700a779007988 */ /* 0x0001e20008000007 */
[----:B-1----:R-:W-:-:S03]  /*aec0*/  LOP3.LUT R120, R127, 0x70, RZ, 0x3c, !PT ;  /* 0x000000707f787812 */ /* 0x002fc600078e3cff */
[----:B------:R0:W-:Y:S04]  /*aed0*/  STS.U8 [R121+UR7+0x5b00], R163 ;  /* 0x005b00a379007988 */ /* 0x0001e80008000007 */
[----:B---3--:R0:W-:Y:S04]  /*aee0*/  STS.U8 [R121+UR7+0x5f00], R161 ;  /* 0x005f00a179007988 */ /* 0x0081e80008000007 */
[----:B------:R0:W-:Y:S04]  /*aef0*/  STS.U8 [R120+UR7+0x5380], R128 ;  /* 0x0053808078007988 */ /* 0x0001e80008000007 */
[----:B------:R0:W-:Y:S04]  /*af00*/  STS.U8 [R120+UR7+0x5780], R122 ;  /* 0x0057807a78007988 */ /* 0x0001e80008000007 */
[----:B------:R0:W-:Y:S04]  /*af10*/  STS.U8 [R120+UR7+0x5b80], R125 ;  /* 0x005b807d78007988 */ /* 0x0001e80008000007 */
[----:B------:R0:W-:Y:S01]  /*af20*/  STS.U8 [R120+UR7+0x5f80], R130 ;  /* 0x005f808278007988 */ /* 0x0001e20008000007 */
[----:B------:R1:W-:Y:S06]  /*af30*/  MEMBAR.ALL.CTA ;  /* 0x0000000000007992 */ /* 0x0003ec0000008000 */
[----:B-1----:R-:W1:Y:S02]  /*af40*/  FENCE.VIEW.ASYNC.S ;  /* 0x00000000000073c6 */ /* 0x002e640000000000 */
[----:B-1----:R-:W-:Y:S01]  /*af50*/  BAR.SYNC.DEFER_BLOCKING 0x0 ;  /* 0x0000000000007b1d */ /* 0x002fe20000010000 */
[----:B------:R-:W-:-:S04]  /*af60*/  ULEA UR9, UR21, UR7, 0x3 ;  /* 0x0000000715097291 */ /* 0x000fc8000f8e18ff */
[----:B------:R-:W-:Y:S01]  /*af70*/  UIADD3 UR9, UPT, UPT, UR9, 0x6000, URZ ;  /* 0x0000600009097890 */ /* 0x000fe2000fffe0ff */
[----:B------:R-:W-:Y:S01]  /*af80*/  UMOV UR4, UR5 ;  /* 0x0000000500047c82 */ /* 0x000fe20008000000 */
        /* <DEDUP_REMOVED lines=8> */
[----:B------:R-:W-:Y:S01]  /*b010*/  UMOV UR10, UR16 ;  /* 0x00000010000a7c82 */ /* 0x000fe20008000000 */
[----:B------:R-:W-:Y:S01]  /*b020*/  UMOV UR11, 0x80004020 ;  /* 0x80004020000b7882 */ /* 0x000fe20000000000 */
[----:B------:R-:W-:Y:S01]  /*b030*/  UMOV UR13, 0x40004040 ;  /* 0x40004040000d7882 */ /* 0x000fe20000000000 */
[----:B------:R-:W-:Y:S01]  /*b040*/  UMOV UR38, 0x0 ;  /* 0x0000000000267882 */ /* 0x000fe20000000000 */
[----:B------:R-:W-:Y:S01]  /*b050*/  UMOV UR39, 0x8108010 ;  /* 0x0810801000277882 */ /* 0x000fe20000000000 */
[----:B------:R-:W-:Y:S01]  /*b060*/  UMOV UR40, 0x0 ;  /* 0x0000000000287882 */ /* 0x000fe20000000000 */
[----:B------:R-:W-:Y:S01]  /*b070*/  UMOV UR41, 0x8108010 ;  /* 0x0810801000297882 */ /* 0x000fe20000000000 */
[----:B------:R-:W-:Y:S01]  /*b080*/  UMOV UR42, 0x0 ;  /* 0x00000000002a7882 */ /* 0x000fe20000000000 */
[----:B------:R-:W-:Y:S01]  /*b090*/  UMOV UR43, 0x8108010 ;  /* 0x08108010002b7882 */ /* 0x000fe20000000000 */
[----:B------:R0:W-:Y:S01]  /*b0a0*/  UTCQMMA.2CTA gdesc[UR10], gdesc[UR12], tmem[UR24], tmem[UR38], idesc[UR39], UPT ;  /* 0x00ff260c0a0075ea */ /* 0x0001e2000ba00318 */
        /* <DEDUP_REMOVED lines=8> */
.L_x_15:
[----:B------:R-:W-:Y:S01]  /*b130*/  UIADD3 UR21, UPT, UPT, UR21, 0x1, URZ ;  /* 0x0000000115157890 */ /* 0x000fe2000fffe0ff */
[----:B------:R-:W-:Y:S01]  /*b140*/  IMAD.U32 R119, RZ, RZ, UR4 ;  /* 0x00000004ff777e24 */ /* 0x000fe2000f8e00ff */
[----:B------:R-:W-:Y:S02]  /*b150*/  UIADD3 UR17, UPT, UPT, UR17, -0x1, URZ ;  /* 0xffffffff11117890 */ /* 0x000fe4000fffe0ff */
[----:B------:R-:W-:Y:S02]  /*b160*/  UISETP.GT.AND UP2, UPT, UR21, 0x1, UPT ;  /* 0x000000011500788c */ /* 0x000fe4000bf44270 */
[----:B------:R-:W-:Y:S02]  /*b170*/  UIADD3 UR20, UPT, UPT, UR20, -0x80, URZ ;  /* 0xffffff8014147890 */ /* 0x000fe4000fffe0ff */
[----:B0-----:R-:W-:Y:S02]  /*b180*/  USEL UR5, URZ, 0x1, !UP2 ;  /* 0x00000001ff057887 */ /* 0x001fe4000d000000 */
[----:B------:R-:W-:-:S02]  /*b190*/  USEL UR21, UR21, URZ, !UP2 ;  /* 0x000000ff15157287 */ /* 0x000fc4000d000000 */
[----:B------:R-:W-:Y:S02]  /*b1a0*/  UISETP.NE.U32.AND UP2, UPT, UR17, URZ, UPT ;  /* 0x000000ff1100728c */ /* 0x000fe4000bf45070 */
[----:B------:R-:W-:-:S07]  /*b1b0*/  ULOP3.LUT UR5, UR4, UR5, URZ, 0x3c, !UPT ;  /* 0x0000000504057292 */ /* 0x000fce000f8e3cff */
[----:B------:R-:W-:Y:S05]  /*b1c0*/  BRA.U UP2, `(.L_x_16) ;  /* 0xffffffbd02947547 */ /* 0x000fea000b83ffff */
.L_x_13:
[----:B------:R-:W-:-:S09]  /*b1d0*/  UISETP.GE.AND UP1, UPT, UR25, 0x80, UPT ;  /* 0x000000801900788c */ /* 0x000fd2000bf26270 */
[----:B------:R-:W-:Y:S05]  /*b1e0*/  BRA.U !UP1, `(.L_x_17) ;  /* 0x0000000109107547 */ /* 0x000fea000b800000 */
[----:B------:R-:W-:-:S06]  /*b1f0*/  USHF.L.U32 UR4, UR4, 0x1f, URZ ;  /* 0x0000001f04047899 */ /* 0x000fcc00080006ff */
[----:B-----5:R-:W-:-:S04]  /*b200*/  IMAD.U32 R0, RZ, RZ, UR4 ;  /* 0x00000004ff007e24 */ /* 0x020fc8000f8e00ff */
[----:B------:R-:W0:Y:S02]  /*b210*/  SYNCS.PHASECHK.TRANS64.TRYWAIT P0, [UR9], R0 ;  /* 0x00000000ff0075a7 */ /* 0x000e240008001109 */
[----:B0-----:R-:W-:Y:S05]  /*b220*/  @!P0 BRA `(.L_x_18) ;  /* 0x0000001800bc8947 */ /* 0x001fea0003800000 */
.L_x_17:
[----:B------:R-:W2:Y:S01]  /*b230*/  LDL.LU R44, [R1+0x1c] ;  /* 0x00001c00012c7983 */ /* 0x000ea20000300800 */
[----:B------:R-:W2:Y:S01]  /*b240*/  LDCU UR4, c[0x0][0x3b4] ;  /* 0x00007680ff0477ac */ /* 0x000ea20008000800 */
[----:B------:R-:W-:Y:S01]  /*b250*/  IMAD.U32 R53, RZ, RZ, UR6 ;  /* 0x00000006ff357e24 */ /* 0x000fe2000f8e00ff */
[----:B------:R-:W-:Y:S01]  /*b260*/  BAR.SYNC.DEFER_BLOCKING 0x0 ;  /* 0x0000000000007b1d */ /* 0x000fe20000010000 */
[----:B------:R-:W-:Y:S02]  /*b270*/  IMAD.U32 R49, RZ, RZ, UR6 ;  /* 0x00000006ff317e24 */ /* 0x000fe4000f8e00ff */
[----:B------:R-:W-:Y:S02]  /*b280*/  IMAD.U32 R39, RZ, RZ, UR6 ;  /* 0x00000006ff277e24 */ /* 0x000fe4000f8e00ff */
[----:B------:R-:W-:Y:S01]  /*b290*/  IMAD.U32 R41, RZ, RZ, UR6 ;  /* 0x00000006ff297e24 */ /* 0x000fe2000f8e00ff */
[----:B------:R-:W0:Y:S01]  /*b2a0*/  LDCU UR5, c[0x0][0x3b8] ;  /* 0x00007700ff0577ac */ /* 0x000e220008000800 */
[----:B------:R-:W-:Y:S01]  /*b2b0*/  IMAD.U32 R43, RZ, RZ, UR6 ;  /* 0x00000006ff2b7e24 */ /* 0x000fe2000f8e00ff */
[----:B------:R-:W1:Y:S01]  /*b2c0*/  S2R R54, SR_TID.X ;  /* 0x0000000000367919 */ /* 0x000e620000002100 */
[----:B------:R-:W-:-:S02]  /*b2d0*/  IMAD.U32 R51, RZ, RZ, UR6 ;  /* 0x00000006ff337e24 */ /* 0x000fc4000f8e00ff */
[----:B------:R-:W-:Y:S01]  /*b2e0*/  IMAD.U32 R47, RZ, RZ, UR6 ;  /* 0x00000006ff2f7e24 */ /* 0x000fe2000f8e00ff */
[----:B------:R-:W3:Y:S01]  /*b2f0*/  S2R R56, SR_TID.X ;  /* 0x0000000000387919 */ /* 0x000ee20000002100 */
[----:B------:R-:W-:Y:S02]  /*b300*/  IMAD.U32 R55, RZ, RZ, UR6 ;  /* 0x00000006ff377e24 */ /* 0x000fe4000f8e00ff */
[----:B------:R-:W-:Y:S02]  /*b310*/  IMAD.U32 R57, RZ, RZ, UR6 ;  /* 0x00000006ff397e24 */ /* 0x000fe4000f8e00ff */
[----:B------:R-:W-:Y:S02]  /*b320*/  IMAD.U32 R59, RZ, RZ, UR6 ;  /* 0x00000006ff3b7e24 */ /* 0x000fe4000f8e00ff */
[----:B-----5:R-:W-:Y:S01]  /*b330*/  IMAD.U32 R61, RZ, RZ, UR6 ;  /* 0x00000006ff3d7e24 */ /* 0x020fe2000f8e00ff */
[----:B------:R-:W4:Y:S02]  /*b340*/  @!P2 SYNCS.CCTL.IV [UR7+0x6000] ;  /* 0x00600000ff00a9b1 */ /* 0x000f240008000007 */
[----:B----4-:R-:W-:Y:S06]  /*b350*/  BAR.SYNC.DEFER_BLOCKING 0x0 ;  /* 0x0000000000007b1d */ /* 0x010fec0000010000 */
[----:B------:R-:W4:Y:S01]  /*b360*/  LDTM.x32 R4, tmem[UR8] ;  /* 0x00000008000479ee */ /* 0x000f2200082c0000 */
[----:B------:R-:W0:Y:S01]  /*b370*/  LDCU.128 UR8, c[0x0][0x390] ;  /* 0x00007200ff0877ac */ /* 0x000e220008000c00 */
[C---:B-1----:R-:W-:Y:S01]  /*b380*/  IMAD.SHL.U32 R0, R54.reuse, 0x10, RZ ;  /* 0x0000001036007824 */ /* 0x042fe200078e00ff */
[----:B------:R-:W-:-:S02]  /*b390*/  LOP3.LUT R36, R54, 0x40, RZ, 0xc0, !PT ;  /* 0x0000004036247812 */ /* 0x000fc400078ec0ff */
[----:B---3--:R-:W-:Y:S02]  /*b3a0*/  LEA.HI R56, R56, 0xe, RZ, 0x1a ;  /* 0x0000000e38387811 */ /* 0x008fe400078fd0ff */
[----:B------:R-:W-:Y:S02]  /*b3b0*/  LOP3.LUT R0, R0, 0x3f0, RZ, 0xc0, !PT ;  /* 0x000003f000007812 */ /* 0x000fe400078ec0ff */
[----:B------:R-:W-:Y:S01]  /*b3c0*/  LEA R3, R36, UR7, 0x6 ;  /* 0x0000000724037c11 */ /* 0x000fe2000f8e30ff */
[----:B------:R-:W1:Y:S01]  /*b3d0*/  @!P2 SYNCS.CCTL.IV [UR7+0x6008] ;  /* 0x00600800ff00a9b1 */ /* 0x000e620008000007 */
[----:B------:R-:W-:-:S03]  /*b3e0*/  NOP ;  /* 0x0000000000007918 */ /* 0x000fc60000000000 */
[----:B------:R-:W-:Y:S01]  /*b3f0*/  IMAD.IADD R37, R0, 0x1, R3 ;  /* 0x0000000100257824 */ /* 0x000fe200078e0203 */
[----:B----4-:R-:W-:-:S03]  /*b400*/  F2FP.SATFINITE.E4M3.F32.PACK_AB_MERGE_C R4, R5, R4, RZ ;  /* 0x000000040504723e */ /* 0x010fc600048070ff */
[----:B------:R-:W-:Y:S01]  /*b410*/  IMAD R36, R36, -0x20, R37 ;  /* 0xffffffe024247824 */ /* 0x000fe200078e0225 */
[----:B------:R-:W-:Y:S02]  /*b420*/  F2FP.SATFINITE.E4M3.F32.PACK_AB_MERGE_C R6, R7, R6, RZ ;  /* 0x000000060706723e */ /* 0x000fe400048070ff */
[----:B------:R-:W-:Y:S02]  /*b430*/  F2FP.SATFINITE.E4M3.F32.PACK_AB_MERGE_C R8, R9, R8, RZ ;  /* 0x000000080908723e */ /* 0x000fe400048070ff */
[----:B------:R-:W-:Y:S02]  /*b440*/  F2FP.SATFINITE.E4M3.F32.PACK_AB_MERGE_C R12, R13, R12, RZ ;  /* 0x0000000c0d0c723e */ /* 0x000fe400048070ff */
[----:B------:R-:W-:Y:S02]  /*b450*/  F2FP.SATFINITE.E4M3.F32.PACK_AB_MERGE_C R14, R15, R14, RZ ;  /* 0x0000000e0f0e723e */ /* 0x000fe400048070ff */
[----:B------:R-:W-:Y:S02]  /*b460*/  F2FP.SATFINITE.E4M3.F32.PACK_AB_MERGE_C R16, R17, R16, RZ ;  /* 0x000000101110723e */ /* 0x000fe400048070ff */
[----:B------:R-:W-:-:S02]  /*b470*/  F2FP.SATFINITE.E4M3.F32.PACK_AB_MERGE_C R20, R21, R20, RZ ;  /* 0x000000141514723e */ /* 0x000fc400048070ff */
[----:B------:R-:W-:Y:S01]  /*b480*/  F2FP.SATFINITE.E4M3.F32.PACK_AB_MERGE_C R22, R23, R22, RZ ;  /* 0x000000161716723e */ /* 0x000fe200048070ff */
[----:B------:R-:W-:Y:S01]  /*b490*/  IMAD.U32 R23, RZ, RZ, UR6 ;  /* 0x00000006ff177e24 */ /* 0x000fe2000f8e00ff */
[----:B------:R-:W-:Y:S02]  /*b4a0*/  F2FP.SATFINITE.E4M3.F32.PACK_AB_MERGE_C R24, R25, R24, RZ ;  /* 0x000000181918723e */ /* 0x000fe400048070ff */
[----:B------:R-:W-:Y:S01]  /*b4b0*/  F2FP.SATFINITE.E4M3.F32.PACK_AB_MERGE_C R28, R29, R28, RZ ;  /* 0x0000001c1d1c723e */ /* 0x000fe200048070ff */
[----:B------:R-:W-:Y:S01]  /*b4c0*/  IMAD.U32 R29, RZ, RZ, UR6 ;  /* 0x00000006ff1d7e24 */ /* 0x000fe2000f8e00ff */
[----:B------:R-:W-:Y:S01]  /*b4d0*/  F2FP.SATFINITE.E4M3.F32.PACK_AB_MERGE_C R30, R31, R30, RZ ;  /* 0x0000001e1f1e723e */ /* 0x000fe200048070ff */
[----:B------:R-:W-:Y:S01]  /*b4e0*/  IMAD.U32 R31, RZ, RZ, UR6 ;  /* 0x00000006ff1f7e24 */ /* 0x000fe2000f8e00ff */
[----:B------:R-:W-:Y:S01]  /*b4f0*/  F2FP.SATFINITE.E4M3.F32.PACK_AB_MERGE_C R32, R33, R32, RZ ;  /* 0x000000202120723e */ /* 0x000fe200048070ff */
[----:B------:R-:W-:Y:S01]  /*b500*/  IMAD.U32 R33, RZ, RZ, UR6 ;  /* 0x00000006ff217e24 */ /* 0x000fe2000f8e00ff */
[----:B------:R-:W-:-:S02]  /*b510*/  F2FP.SATFINITE.E4M3.F32.PACK_AB_MERGE_C R18, R19, R18, RZ ;  /* 0x000000121312723e */ /* 0x000fc400048070ff */
[----:B------:R-:W-:Y:S02]  /*b520*/  LOP3.LUT R15, R4, 0xffff, RZ, 0xc0, !PT ;  /* 0x0000ffff040f7812 */ /* 0x000fe400078ec0ff */
[----:B------:R-:W-:Y:S02]  /*b530*/  LOP3.LUT R42, R6, 0xffff, RZ, 0xc0, !PT ;  /* 0x0000ffff062a7812 */ /* 0x000fe400078ec0ff */
[----:B------:R-:W-:Y:S02]  /*b540*/  LOP3.LUT R8, R8, 0xffff, RZ, 0xc0, !PT ;  /* 0x0000ffff08087812 */ /* 0x000fe400078ec0ff */
[----:B------:R-:W-:Y:S02]  /*b550*/  LOP3.LUT R12, R12, 0xffff, RZ, 0xc0, !PT ;  /* 0x0000ffff0c0c7812 */ /* 0x000fe400078ec0ff */
[----:B------:R-:W-:Y:S02]  /*b560*/  LOP3.LUT R17, R14, 0xffff, RZ, 0xc0, !PT ;  /* 0x0000ffff0e117812 */ /* 0x000fe400078ec0ff */
[----:B------:R-:W-:-:S02]  /*b570*/  LOP3.LUT R16, R16, 0xffff, RZ, 0xc0, !PT ;  /* 0x0000ffff10107812 */ /* 0x000fc400078ec0ff */
[----:B------:R-:W-:Y:S02]  /*b580*/  LOP3.LUT R20, R20, 0xffff, RZ, 0xc0, !PT ;  /* 0x0000ffff14147812 */ /* 0x000fe400078ec0ff */
[----:B------:R-:W-:Y:S02]  /*b590*/  LOP3.LUT R19, R22, 0xffff, RZ, 0xc0, !PT ;  /* 0x0000ffff16137812 */ /* 0x000fe400078ec0ff */
[----:B------:R-:W-:Y:S02]  /*b5a0*/  LOP3.LUT R24, R24, 0xffff, RZ, 0xc0, !PT ;  /* 0x0000ffff18187812 */ /* 0x000fe400078ec0ff */
[----:B------:R-:W-:Y:S02]  /*b5b0*/  LOP3.LUT R28, R28, 0xffff, RZ, 0xc0, !PT ;  /* 0x0000ffff1c1c7812 */ /* 0x000fe400078ec0ff */
[----:B------:R-:W-:Y:S02]  /*b5c0*/  LOP3.LUT R21, R30, 0xffff, RZ, 0xc0, !PT ;  /* 0x0000ffff1e157812 */ /* 0x000fe400078ec0ff */
[----:B------:R-:W-:-:S02]  /*b5d0*/  LOP3.LUT R32, R32, 0xffff, RZ, 0xc0, !PT ;  /* 0x0000ffff20207812 */ /* 0x000fc400078ec0ff */
[----:B------:R-:W-:Y:S02]  /*b5e0*/  F2FP.SATFINITE.E4M3.F32.PACK_AB_MERGE_C R10, R11, R10, RZ ;  /* 0x0000000a0b0a723e */ /* 0x000fe400048070ff */
[--C-:B------:R-:W-:Y:S02]  /*b5f0*/  PRMT R0, R8, 0x3340, R1.reuse ;  /* 0x0000334008007816 */ /* 0x100fe40000000001 */
[--C-:B------:R-:W-:Y:S02]  /*b600*/  PRMT R2, R16, 0x3340, R1.reuse ;  /* 0x0000334010027816 */ /* 0x100fe40000000001 */
[--C-:B------:R-:W-:Y:S02]  /*b610*/  PRMT R4, R24, 0x3340, R1.reuse ;  /* 0x0000334018047816 */ /* 0x100fe40000000001 */
[----:B------:R-:W-:Y:S02]  /*b620*/  PRMT R6, R32, 0x3340, R1 ;  /* 0x0000334020067816 */ /* 0x000fe40000000001 */
[----:B------:R-:W-:-:S02]  /*b630*/  PRMT R3, R15, 0x3340, R42 ;  /* 0x000033400f037816 */ /* 0x000fc4000000002a */
[----:B------:R-:W-:Y:S02]  /*b640*/  PRMT R5, R12, 0x3340, R17 ;  /* 0x000033400c057816 */ /* 0x000fe40000000011 */
[----:B------:R-:W-:Y:S02]  /*b650*/  PRMT R11, R20, 0x3340, R19 ;  /* 0x00003340140b7816 */ /* 0x000fe40000000013 */
[----:B------:R-:W-:Y:S02]  /*b660*/  PRMT R13, R28, 0x3340, R21 ;  /* 0x000033401c0d7816 */ /* 0x000fe40000000015 */
[----:B------:R-:W-:Y:S02]  /*b670*/  PRMT R7, R3, 0x5410, R0 ;  /* 0x0000541003077816 */ /* 0x000fe40000000000 */
[----:B------:R-:W-:Y:S02]  /*b680*/  PRMT R9, R5, 0x5410, R2 ;  /* 0x0000541005097816 */ /* 0x000fe40000000002 */
[----:B------:R-:W-:-:S02]  /*b690*/  PRMT R11, R11, 0x5410, R4 ;  /* 0x000054100b0b7816 */ /* 0x000fc40000000004 */
[----:B------:R-:W-:Y:S02]  /*b6a0*/  PRMT R13, R13, 0x5410, R6 ;  /* 0x000054100d0d7816 */ /* 0x000fe40000000006 */
[----:B------:R-:W-:Y:S02]  /*b6b0*/  SHF.R.U32.HI R0, RZ, 0x8, R15 ;  /* 0x00000008ff007819 */ /* 0x000fe4000001160f */
[----:B------:R-:W-:Y:S02]  /*b6c0*/  SHF.R.U32.HI R2, RZ, 0x8, R42 ;  /* 0x00000008ff027819 */ /* 0x000fe4000001162a */
[----:B------:R-:W-:Y:S02]  /*b6d0*/  SHF.R.U32.HI R3, RZ, 0x8, R8 ;  /* 0x00000008ff037819 */ /* 0x000fe40000011608 */
[----:B------:R-:W-:Y:S02]  /*b6e0*/  SHF.R.U32.HI R4, RZ, 0x8, R12 ;  /* 0x00000008ff047819 */ /* 0x000fe4000001160c */
[----:B------:R-:W-:-:S02]  /*b6f0*/  SHF.R.U32.HI R5, RZ, 0x8, R17 ;  /* 0x00000008ff057819 */ /* 0x000fc40000011611 */
[----:B------:R-:W-:Y:S02]  /*b700*/  SHF.R.U32.HI R6, RZ, 0x8, R16 ;  /* 0x00000008ff067819 */ /* 0x000fe40000011610 */
[----:B------:R-:W-:Y:S02]  /*b710*/  LOP3.LUT R15, R0, 0xffff, RZ, 0xc0, !PT ;  /* 0x0000ffff000f7812 */ /* 0x000fe400078ec0ff */
[----:B------:R-:W-:Y:S02]  /*b720*/  LOP3.LUT R2, R2, 0xffff, RZ, 0xc0, !PT ;  /* 0x0000ffff02027812 */ /* 0x000fe400078ec0ff */
[----:B------:R-:W-:Y:S02]  /*b730*/  LOP3.LUT R3, R3, 0xffff, RZ, 0xc0, !PT ;  /* 0x0000ffff03037812 */ /* 0x000fe400078ec0ff */
[----:B------:R-:W-:Y:S02]  /*b740*/  LOP3.LUT R4, R4, 0xffff, RZ, 0xc0, !PT ;  /* 0x0000ffff04047812 */ /* 0x000fe400078ec0ff */
[----:B------:R-:W-:-:S02]  /*b750*/  LOP3.LUT R5, R5, 0xffff, RZ, 0xc0, !PT ;  /* 0x0000ffff05057812 */ /* 0x000fc400078ec0ff */
[----:B------:R-:W-:Y:S02]  /*b760*/  LOP3.LUT R6, R6, 0xffff, RZ, 0xc0, !PT ;  /* 0x0000ffff06067812 */ /* 0x000fe400078ec0ff */
[----:B------:R-:W-:Y:S02]  /*b770*/  PRMT R15, R15, 0x3340, R2 ;  /* 0x000033400f0f7816 */ /* 0x000fe40000000002 */
[----:B------:R-:W-:Y:S02]  /*b780*/  PRMT R38, R3, 0x3340, R38 ;  /* 0x0000334003267816 */ /* 0x000fe40000000026 */
[----:B------:R-:W-:Y:S02]  /*b790*/  PRMT R17, R4, 0x3340, R5 ;  /* 0x0000334004117816 */ /* 0x000fe40000000005 */
[----:B------:R-:W-:Y:S02]  /*b7a0*/  PRMT R8, R6, 0x3340, R1 ;  /* 0x0000334006087816 */ /* 0x000fe40000000001 */
[----:B------:R-:W-:-:S02]  /*b7b0*/  SHF.R.U32.HI R0, RZ, 0x8, R20 ;  /* 0x00000008ff007819 */ /* 0x000fc40000011614 */
[----:B------:R-:W-:Y:S02]  /*b7c0*/  SHF.R.U32.HI R2, RZ, 0x8, R19 ;  /* 0x00000008ff027819 */ /* 0x000fe40000011613 */
[----:B------:R-:W-:Y:S02]  /*b7d0*/  SHF.R.U32.HI R3, RZ, 0x8, R24 ;  /* 0x00000008ff037819 */ /* 0x000fe40000011618 */
[----:B------:R-:W-:Y:S02]  /*b7e0*/  SHF.R.U32.HI R4, RZ, 0x8, R28 ;  /* 0x00000008ff047819 */ /* 0x000fe4000001161c */
[----:B------:R-:W-:Y:S01]  /*b7f0*/  SHF.R.U32.HI R5, RZ, 0x8, R21 ;  /* 0x00000008ff057819 */ /* 0x000fe20000011615 */
[----:B------:R-:W-:Y:S01]  /*b800*/  IMAD.U32 R21, RZ, RZ, UR6 ;  /* 0x00000006ff157e24 */ /* 0x000fe2000f8e00ff */
[----:B------:R-:W-:Y:S02]  /*b810*/  SHF.R.U32.HI R6, RZ, 0x8, R32 ;  /* 0x00000008ff067819 */ /* 0x000fe40000011620 */
[----:B------:R-:W-:-:S02]  /*b820*/  LOP3.LUT R19, R0, 0xffff, RZ, 0xc0, !PT ;  /* 0x0000ffff00137812 */ /* 0x000fc400078ec0ff */
[----:B------:R-:W-:Y:S02]  /*b830*/  LOP3.LUT R2, R2, 0xffff, RZ, 0xc0, !PT ;  /* 0x0000ffff02027812 */ /* 0x000fe400078ec0ff */
[----:B------:R-:W-:Y:S02]  /*b840*/  LOP3.LUT R3, R3, 0xffff, RZ, 0xc0, !PT ;  /* 0x0000ffff03037812 */ /* 0x000fe400078ec0ff */
[----:B------:R-:W-:Y:S02]  /*b850*/  LOP3.LUT R6, R6, 0xffff, RZ, 0xc0, !PT ;  /* 0x0000ffff06067812 */ /* 0x000fe400078ec0ff */
[----:B------:R-:W-:Y:S02]  /*b860*/  LOP3.LUT R5, R5, 0xffff, RZ, 0xc0, !PT ;  /* 0x0000ffff05057812 */ /* 0x000fe400078ec0ff */
[----:B------:R-:W-:Y:S02]  /*b870*/  LOP3.LUT R4, R4, 0xffff, RZ, 0xc0, !PT ;  /* 0x0000ffff04047812 */ /* 0x000fe400078ec0ff */
[----:B------:R-:W-:-:S02]  /*b880*/  F2FP.SATFINITE.E4M3.F32.PACK_AB_MERGE_C R26, R27, R26, RZ ;  /* 0x0000001a1b1a723e */ /* 0x000fc400048070ff */
[----:B------:R-:W-:Y:S01]  /*b890*/  F2FP.SATFINITE.E4M3.F32.PACK_AB_MERGE_C R34, R35, R34, RZ ;  /* 0x000000222322723e */ /* 0x000fe200048070ff */
[----:B------:R-:W-:Y:S01]  /*b8a0*/  IMAD.U32 R35, RZ, RZ, UR6 ;  /* 0x00000006ff237e24 */ /* 0x000fe2000f8e00ff */
[----:B------:R-:W-:Y:S01]  /*b8b0*/  PRMT R2, R19, 0x3340, R2 ;  /* 0x0000334013027816 */ /* 0x000fe20000000002 */
[----:B------:R-:W-:Y:S01]  /*b8c0*/  IMAD.U32 R19, RZ, RZ, UR6 ;  /* 0x00000006ff137e24 */ /* 0x000fe2000f8e00ff */
[----:B------:R-:W-:Y:S02]  /*b8d0*/  PRMT R3, R3, 0x3340, R40 ;  /* 0x0000334003037816 */ /* 0x000fe40000000028 */
[----:B------:R-:W-:Y:S02]  /*b8e0*/  PRMT R6, R6, 0x3340, R1 ;  /* 0x0000334006067816 */ /* 0x000fe40000000001 */
[----:B------:R-:W-:Y:S02]  /*b8f0*/  PRMT R5, R4, 0x3340, R5 ;  /* 0x0000334004057816 */ /* 0x000fe40000000005 */
[----:B------:R-:W-:-:S02]  /*b900*/  LOP3.LUT R10, R10, 0xffff, RZ, 0xc0, !PT ;  /* 0x0000ffff0a0a7812 */ /* 0x000fc400078ec0ff */
[----:B------:R-:W-:Y:S02]  /*b910*/  LOP3.LUT R26, R26, 0xffff, RZ, 0xc0, !PT ;  /* 0x0000ffff1a1a7812 */ /* 0x000fe400078ec0ff */
[----:B------:R-:W-:Y:S02]  /*b920*/  PRMT R15, R15, 0x5410, R38 ;  /* 0x000054100f0f7816 */ /* 0x000fe40000000026 */
[----:B------:R-:W-:Y:S02]  /*b930*/  PRMT R17, R17, 0x5410, R8 ;  /* 0x0000541011117816 */ /* 0x000fe40000000008 */
[----:B------:R-:W-:Y:S02]  /*b940*/  PRMT R3, R2, 0x5410, R3 ;  /* 0x0000541002037816 */ /* 0x000fe40000000003 */
[----:B------:R-:W-:Y:S02]  /*b950*/  PRMT R27, R5, 0x5410, R6 ;  /* 0x00005410051b7816 */ /* 0x000fe40000000006 */
[----:B------:R-:W-:-:S02]  /*b960*/  LOP3.LUT R18, R18, 0xffff, RZ, 0xc0, !PT ;  /* 0x0000ffff12127812 */ /* 0x000fc400078ec0ff */
[----:B------:R-:W-:Y:S02]  /*b970*/  LOP3.LUT R34, R34, 0xffff, RZ, 0xc0, !PT ;  /* 0x0000ffff22227812 */ /* 0x000fe400078ec0ff */
[----:B------:R-:W-:Y:S02]  /*b980*/  PRMT R4, R7, 0x4210, R10 ;  /* 0x0000421007047816 */ /* 0x000fe4000000000a */
[----:B------:R-:W-:Y:S01]  /*b990*/  PRMT R6, R11, 0x4210, R26 ;  /* 0x000042100b067816 */ /* 0x000fe2000000001a */
[----:B------:R-:W-:Y:S01]  /*b9a0*/  IMAD.U32 R11, RZ, RZ, UR6 ;  /* 0x00000006ff0b7e24 */ /* 0x000fe2000f8e00ff */
[----:B------:R-:W-:Y:S01]  /*b9b0*/  PRMT R24, R15, 0x5210, R10 ;  /* 0x000052100f187816 */ /* 0x000fe2000000000a */
[----:B------:R-:W-:Y:S01]  /*b9c0*/  IMAD.U32 R15, RZ, RZ, UR6 ;  /* 0x00000006ff0f7e24 */ /* 0x000fe2000f8e00ff */
[--C-:B------:R-:W-:Y:S01]  /*b9d0*/  PRMT R5, R9, 0x4210, R18.reuse ;  /* 0x0000421009057816 */ /* 0x100fe20000000012 */
[----:B------:R-:W-:Y:S01]  /*b9e0*/  IMAD.U32 R9, RZ, RZ, UR6 ;  /* 0x00000006ff097e24 */ /* 0x000fe2000f8e00ff */
[----:B------:R-:W-:Y:S01]  /*b9f0*/  PRMT R25, R17, 0x5210, R18 ;  /* 0x0000521011197816 */ /* 0x000fe20000000012 */
[----:B------:R-:W-:Y:S01]  /*ba00*/  IMAD.U32 R17, RZ, RZ, UR6 ;  /* 0x00000006ff117e24 */ /* 0x000fe2000f8e00ff */
[----:B------:R-:W-:Y:S01]  /*ba10*/  PRMT R26, R3, 0x5210, R26 ;  /* 0x00005210031a7816 */ /* 0x000fe2000000001a */
[----:B------:R-:W-:Y:S01]  /*ba20*/  IMAD.U32 R3, RZ, RZ, UR6 ;  /* 0x00000006ff037e24 */ /* 0x000fe2000f8e00ff */
[--C-:B------:R-:W-:Y:S01]  /*ba30*/  PRMT R7, R13, 0x4210, R34.reuse ;  /* 0x000042100d077816 */ /* 0x100fe20000000022 */
[----:B------:R-:W-:Y:S01]  /*ba40*/  IMAD.U32 R13, RZ, RZ, UR6 ;  /* 0x00000006ff0d7e24 */ /* 0x000fe2000f8e00ff */
[----:B------:R-:W-:-:S02]  /*ba50*/  PRMT R27, R27, 0x5210, R34 ;  /* 0x000052101b1b7816 */ /* 0x000fc40000000022 */
[----:B------:R-:W-:Y:S01]  /*ba60*/  SHF.R.U32.HI R8, RZ, 0x6, R54 ;  /* 0x00000006ff087819 */ /* 0x000fe20000011636 */
[----:B-1----:R-:W-:Y:S03]  /*ba70*/  STS.128 [R37], R4 ;  /* 0x0000000425007388 */ /* 0x002fe60000000c00 */
[----:B------:R-:W-:Y:S01]  /*ba80*/  SGXT.U32 R8, R8, 0x1 ;  /* 0x000000010808781a */ /* 0x000fe20000000000 */
[----:B------:R1:W-:Y:S03]  /*ba90*/  STS.128 [R37+0x800], R24 ;  /* 0x0008001825007388 */ /* 0x0003e60000000c00 */
[--C-:B------:R-:W-:Y:S01]  /*baa0*/  LOP3.LUT R20, R9, 0x3a, R8.reuse, 0xfe, !PT ;  /* 0x0000003a09147812 */ /* 0x100fe200078efe08 */
[----:B------:R-:W-:Y:S01]  /*bab0*/  BAR.SYNC.DEFER_BLOCKING 0x0 ;  /* 0x0000000000007b1d */ /* 0x000fe20000010000 */
[----:B------:R-:W-:-:S02]  /*bac0*/  LOP3.LUT R22, R11, 0x38, R8, 0xfe, !PT ;  /* 0x000000380b167812 */ /* 0x000fc400078efe08 */
[--C-:B------:R-:W-:Y:S02]  /*bad0*/  LOP3.LUT R52, R53, 0xa, R8.reuse, 0xfe, !PT ;  /* 0x0000000a35347812 */ /* 0x100fe400078efe08 */
[--C-:B------:R-:W-:Y:S02]  /*bae0*/  LOP3.LUT R18, R3, 0x3c, R8.reuse, 0xfe, !PT ;  /* 0x0000003c03127812 */ /* 0x100fe400078efe08 */
[--C-:B------:R-:W-:Y:S02]  /*baf0*/  LOP3.LUT R16, R17, 0x32, R8.reuse, 0xfe, !PT ;  /* 0x0000003211107812 */ /* 0x100fe400078efe08 */
[--C-:B------:R-:W-:Y:S02]  /*bb00*/  LOP3.LUT R28, R19, 0x30, R8.reuse, 0xfe, !PT ;  /* 0x00000030131c7812 */ /* 0x100fe400078efe08 */
[--C-:B------:R-:W-:Y:S01]  /*bb10*/  LOP3.LUT R30, R21, 0x2c, R8.reuse, 0xfe, !PT ;  /* 0x0000002c151e7812 */ /* 0x100fe200078efe08 */
[----:B-1----:R-:W-:Y:S01]  /*bb20*/  IMAD.U32 R25, RZ, RZ, UR6 ;  /* 0x00000006ff197e24 */ /* 0x002fe2000f8e00ff */
[--C-:B------:R-:W-:Y:S01]  /*bb30*/  LOP3.LUT R24, R13, 0x36, R8.reuse, 0xfe, !PT ;  /* 0x000000360d187812 */ /* 0x100fe200078efe08 */
[----:B------:R-:W-:Y:S01]  /*bb40*/  IMAD.U32 R27, RZ, RZ, UR6 ;  /* 0x00000006ff1b7e24 */ /* 0x000fe2000f8e00ff */
[--C-:B------:R-:W-:Y:S01]  /*bb50*/  LOP3.LUT R26, R15, 0x34, R8.reuse, 0xfe, !PT ;  /* 0x000000340f1a7812 */ /* 0x100fe200078efe08 */
[----:B------:R-:W-:Y:S01]  /*bb60*/  IMAD.U32 R37, RZ, RZ, UR6 ;  /* 0x00000006ff257e24 */ /* 0x000fe2000f8e00ff */
[----:B------:R-:W-:-:S02]  /*bb70*/  LOP3.LUT R32, R23, 0x2a, R8, 0xfe, !PT ;  /* 0x0000002a17207812 */ /* 0x000fc400078efe08 */
[--C-:B------:R-:W-:Y:S02]  /*bb80*/  LOP3.LUT R34, R25, 0x28, R8.reuse, 0xfe, !PT ;  /* 0x0000002819227812 */ /* 0x100fe400078efe08 */
[--C-:B------:R-:W-:Y:S02]  /*bb90*/  LOP3.LUT R38, R27, 0x26, R8.reuse, 0xfe, !PT ;  /* 0x000000261b267812 */ /* 0x100fe400078efe08 */
[--C-:B------:R-:W-:Y:S01]  /*bba0*/  LOP3.LUT R40, R29, 0x24, R8.reuse, 0xfe, !PT ;  /* 0x000000241d287812 */ /* 0x100fe200078efe08 */
[----:B------:R-:W1:Y:S01]  /*bbb0*/  LDS.128 R4, [R36] ;  /* 0x0000000024047984 */ /* 0x000e620000000c00 */
[--C-:B------:R-:W-:Y:S02]  /*bbc0*/  LOP3.LUT R42, R31, 0x22, R8.reuse, 0xfe, !PT ;  /* 0x000000221f2a7812 */ /* 0x100fe400078efe08 */
[--C-:B------:R-:W-:Y:S02]  /*bbd0*/  LOP3.LUT R46, R35, 0x1c, R8.reuse, 0xfe, !PT ;  /* 0x0000001c232e7812 */ /* 0x100fe400078efe08 */
[----:B------:R-:W-:-:S02]  /*bbe0*/  LOP3.LUT R48, R37, 0x1a, R8, 0xfe, !PT ;  /* 0x0000001a25307812 */ /* 0x000fc400078efe08 */
[--C-:B------:R-:W-:Y:S02]  /*bbf0*/  LOP3.LUT R49, R49, 0x18, R8.reuse, 0xfe, !PT ;  /* 0x0000001831317812 */ /* 0x100fe400078efe08 */
[--C-:B------:R-:W-:Y:S02]  /*bc00*/  LOP3.LUT R12, R39, 0x16, R8.reuse, 0xfe, !PT ;  /* 0x00000016270c7812 */ /* 0x100fe400078efe08 */
[--C-:B------:R-:W-:Y:S02]  /*bc10*/  LOP3.LUT R14, R41, 0x14, R8.reuse, 0xfe, !PT ;  /* 0x00000014290e7812 */ /* 0x100fe400078efe08 */
[--C-:B------:R-:W-:Y:S02]  /*bc20*/  LOP3.LUT R50, R43, 0x12, R8.reuse, 0xfe, !PT ;  /* 0x000000122b327812 */ /* 0x100fe400078efe08 */
[--C-:B------:R-:W-:Y:S02]  /*bc30*/  LOP3.LUT R51, R51, 0x10, R8.reuse, 0xfe, !PT ;  /* 0x0000001033337812 */ /* 0x100fe400078efe08 */
[----:B------:R-:W-:-:S02]  /*bc40*/  LOP3.LUT R11, R47, 0xc, R8, 0xfe, !PT ;  /* 0x0000000c2f0b7812 */ /* 0x000fc400078efe08 */
[--C-:B------:R-:W-:Y:S02]  /*bc50*/  LOP3.LUT R10, R55, 0x8, R8.reuse, 0xfe, !PT ;  /* 0x00000008370a7812 */ /* 0x100fe400078efe08 */
[--C-:B------:R-:W-:Y:S02]  /*bc60*/  LOP3.LUT R53, R57, 0x6, R8.reuse, 0xfe, !PT ;  /* 0x0000000639357812 */ /* 0x100fe400078efe08 */
[----:B------:R-:W-:Y:S02]  /*bc70*/  LOP3.LUT R2, R8, UR6, RZ, 0xfc, !PT ;  /* 0x0000000608027c12 */ /* 0x000fe4000f8efcff */
[--C-:B------:R-:W-:Y:S01]  /*bc80*/  LOP3.LUT R9, R59, 0x4, R8.reuse, 0xfe, !PT ;  /* 0x000000043b097812 */ /* 0x100fe200078efe08 */
[C---:B--2---:R-:W-:Y:S01]  /*bc90*/  IMAD R0, R44.reuse, UR4, RZ ;  /* 0x000000042c007c24 */ /* 0x044fe2000f8e02ff */
[----:B0-----:R-:W-:Y:S02]  /*bca0*/  ISETP.GE.AND P0, PT, R44, UR10, PT ;  /* 0x0000000a2c007c0c */ /* 0x001fe4000bf06270 */
[----:B------:R-:W-:-:S02]  /*bcb0*/  LOP3.LUT R44, R33, 0x20, R8, 0xfe, !PT ;  /* 0x00000020212c7812 */ /* 0x000fc400078efe08 */
[C---:B------:R-:W-:Y:S02]  /*bcc0*/  IADD3 R45, P1, PT, R0.reuse, UR8, RZ ;  /* 0x00000008002d7c10 */ /* 0x040fe4000ff3e0ff */
[----:B------:R-:W-:Y:S02]  /*bcd0*/  LOP3.LUT R8, R61, 0x2, R8, 0xfe, !PT ;  /* 0x000000023d087812 */ /* 0x000fe400078efe08 */
[----:B------:R-:W-:Y:S01]  /*bce0*/  LEA.HI.X.SX32 R47, R0, UR9, 0x1, P1 ;  /* 0x00000009002f7c11 */ /* 0x000fe200088f0eff */
[----:B------:R-:W-:Y:S01]  /*bcf0*/  IMAD R0, R2, UR5, RZ ;  /* 0x0000000502007c24 */ /* 0x000fe2000f8e02ff */
[C---:B------:R-:W-:Y:S01]  /*bd00*/  ISETP.LT.AND P3, PT, R8.reuse, UR11, !P0 ;  /* 0x0000000b08007c0c */ /* 0x040fe2000c761270 */
[----:B------:R-:W-:Y:S01]  /*bd10*/  IMAD R8, R8, UR5, RZ ;  /* 0x0000000508087c24 */ /* 0x000fe2000f8e02ff */
[----:B------:R-:W-:Y:S02]  /*bd20*/  ISETP.LT.AND P4, PT, R2, UR11, !P0 ;  /* 0x0000000b02007c0c */ /* 0x000fe4000c781270 */
[----:B------:R-:W-:-:S02]  /*bd30*/  IADD3 R2, P1, PT, R0, R45, RZ ;  /* 0x0000002d00027210 */ /* 0x000fc40007f3e0ff */
[C---:B-1----:R-:W-:Y:S02]  /*bd40*/  PRMT R13, R4.reuse, 0x7773, RZ ;  /* 0x00007773040d7816 */ /* 0x042fe400000000ff */
[C---:B------:R-:W-:Y:S02]  /*bd50*/  PRMT R39, R4.reuse, 0x7772, RZ ;  /* 0x0000777204277816 */ /* 0x040fe400000000ff */
[C---:B------:R-:W-:Y:S02]  /*bd60*/  PRMT R41, R4.reuse, 0x7771, RZ ;  /* 0x0000777104297816 */ /* 0x040fe400000000ff */
[----:B------:R-:W-:Y:S02]  /*bd70*/  PRMT R43, R4, 0x7770, RZ ;  /* 0x00007770042b7816 */ /* 0x000fe400000000ff */
[----:B------:R-:W-:Y:S02]  /*bd80*/  IADD3 R4, P5, PT, R8, R45, RZ ;  /* 0x0000002d08047210 */ /* 0x000fe40007fbe0ff */
[C---:B------:R-:W-:Y:S01]  /*bd90*/  ISETP.LT.AND P2, PT, R9.reuse, UR11, !P0 ;  /* 0x0000000b09007c0c */ /* 0x040fe2000c741270 */
[----:B------:R-:W-:Y:S01]  /*bda0*/  IMAD R9, R9, UR5, RZ ;  /* 0x0000000509097c24 */ /* 0x000fe2000f8e02ff */
[----:B------:R-:W-:-:S02]  /*bdb0*/  PRMT R31, R5, 0x7773, RZ ;  /* 0x00007773051f7816 */ /* 0x000fc400000000ff */
[C---:B------:R-:W-:Y:S02]  /*bdc0*/  PRMT R33, R5.reuse, 0x7772, RZ ;  /* 0x0000777205217816 */ /* 0x040fe400000000ff */
[C---:B------:R-:W-:Y:S02]  /*bdd0*/  PRMT R35, R5.reuse, 0x7771, RZ ;  /* 0x0000777105237816 */ /* 0x040fe400000000ff */
[----:B------:R-:W-:Y:S02]  /*bde0*/  PRMT R37, R5, 0x7770, RZ ;  /* 0x0000777005257816 */ /* 0x000fe400000000ff */
[-C--:B------:R-:W-:Y:S01]  /*bdf0*/  LEA.HI.X.SX32 R3, R0, R47.reuse, 0x1, P1 ;  /* 0x0000002f00037211 */ /* 0x080fe200008f0eff */
[C---:B------:R-:W-:Y:S01]  /*be00*/  IMAD R0, R53.reuse, UR5, RZ ;  /* 0x0000000535007c24 */ /* 0x040fe2000f8e02ff */
[----:B------:R-:W-:Y:S02]  /*be10*/  LEA.HI.X.SX32 R5, R8, R47, 0x1, P5 ;  /* 0x0000002f08057211 */ /* 0x000fe400028f0eff */
[----:B------:R-:W-:Y:S01]  /*be20*/  ISETP.LT.AND P1, PT, R53, UR11, !P0 ;  /* 0x0000000b35007c0c */ /* 0x000fe2000c721270 */
[----:B------:R-:W-:Y:S01]  /*be30*/  @P4 STG.E.U8 desc[UR18][R2.64], R43 ;  /* 0x0000002b02004986 */ /* 0x000fe2000c101112 */
[----:B------:R-:W-:-:S02]  /*be40*/  PRMT R25, R6, 0x7773, RZ ;  /* 0x0000777306197816 */ /* 0x000fc400000000ff */
[C---:B------:R-:W-:Y:S01]  /*be50*/  PRMT R27, R6.reuse, 0x7772, RZ ;  /* 0x00007772061b7816 */ /* 0x040fe200000000ff */
[----:B------:R0:W-:Y:S01]  /*be60*/  @P3 STG.E.U8 desc[UR18][R4.64], R41 ;  /* 0x0000002904003986 */ /* 0x0001e2000c101112 */
[C---:B------:R-:W-:Y:S02]  /*be70*/  PRMT R15, R6.reuse, 0x7771, RZ ;  /* 0x00007771060f7816 */ /* 0x040fe400000000ff */
[----:B------:R-:W-:Y:S02]  /*be80*/  PRMT R29, R6, 0x7770, RZ ;  /* 0x00007770061d7816 */ /* 0x000fe400000000ff */
[-C--:B------:R-:W-:Y:S02]  /*be90*/  IADD3 R6, P6, PT, R9, R45.reuse, RZ ;  /* 0x0000002d09067210 */ /* 0x080fe40007fde0ff */
[----:B------:R-:W-:Y:S02]  /*bea0*/  IADD3 R8, P3, PT, R0, R45, RZ ;  /* 0x0000002d00087210 */ /* 0x000fe40007f7e0ff */
[----:B------:R-:W-:-:S02]  /*beb0*/  PRMT R17, R7, 0x7773, RZ ;  /* 0x0000777307117816 */ /* 0x000fc400000000ff */
[C---:B------:R-:W-:Y:S01]  /*bec0*/  PRMT R19, R7.reuse, 0x7772, RZ ;  /* 0x0000777207137816 */ /* 0x040fe200000000ff */
[----:B0-----:R-:W-:Y:S01]  /*bed0*/  VIADD R5, R56, UR6 ;  /* 0x0000000638057c36 */ /* 0x001fe20008000000 */
[C---:B------:R-:W-:Y:S01]  /*bee0*/  PRMT R21, R7.reuse, 0x7771, RZ ;  /* 0x0000777107157816 */ /* 0x040fe200000000ff */
[----:B------:R-:W0:Y:S01]  /*bef0*/  S2R R56, SR_TID.X ;  /* 0x0000000000387919 */ /* 0x000e220000002100 */
[----:B------:R-:W-:Y:S02]  /*bf00*/  PRMT R23, R7, 0x7770, RZ ;  /* 0x0000777007177816 */ /* 0x000fe400000000ff */
[-C--:B------:R-:W-:Y:S02]  /*bf10*/  LEA.HI.X.SX32 R7, R9, R47.reuse, 0x1, P6 ;  /* 0x0000002f09077211 */ /* 0x080fe400030f0eff */
[C---:B------:R-:W-:Y:S01]  /*bf20*/  ISETP.LT.AND P4, PT, R10.reuse, UR11, !P0 ;  /* 0x0000000b0a007c0c */ /* 0x040fe2000c781270 */
[----:B------:R-:W-:Y:S01]  /*bf30*/  IMAD R10, R10, UR5, RZ ;  /* 0x000000050a0a7c24 */ /* 0x000fe2000f8e02ff */
[----:B------:R-:W-:Y:S01]  /*bf40*/  LEA.HI.X.SX32 R9, R0, R47, 0x1, P3 ;  /* 0x0000002f00097211 */ /* 0x000fe200018f0eff */
[----:B------:R1:W-:Y:S01]  /*bf50*/  @P2 STG.E.U8 desc[UR18][R6.64], R39 ;  /* 0x0000002706002986 */ /* 0x0003e2000c101112 */
[----:B------:R-:W-:Y:S01]  /*bf60*/  IMAD R0, R52, UR5, RZ ;  /* 0x0000000534007c24 */ /* 0x000fe2000f8e02ff */
[C---:B------:R-:W-:Y:S01]  /*bf70*/  ISETP.LT.AND P3, PT, R11.reuse, UR11, !P0 ;  /* 0x0000000b0b007c0c */ /* 0x040fe2000c761270 */
[----:B------:R-:W-:Y:S01]  /*bf80*/  IMAD R11, R11, UR5, RZ ;  /* 0x000000050b0b7c24 */ /* 0x000fe2000f8e02ff */
[----:B------:R2:W-:Y:S01]  /*bf90*/  @P1 STG.E.U8 desc[UR18][R8.64], R13 ;  /* 0x0000000d08001986 */ /* 0x0005e2000c101112 */
[----:B------:R-:W-:-:S02]  /*bfa0*/  IADD3 R2, P1, PT, R10, R45, RZ ;  /* 0x0000002d0a027210 */ /* 0x000fc40007f3e0ff */
[----:B------:R-:W-:Y:S02]  /*bfb0*/  ISETP.LT.AND P2, PT, R52, UR11, !P0 ;  /* 0x0000000b34007c0c */ /* 0x000fe4000c741270 */
[----:B------:R-:W-:Y:S01]  /*bfc0*/  LEA.HI.X.SX32 R3, R10, R47, 0x1, P1 ;  /* 0x0000002f0a037211 */ /* 0x000fe200008f0eff */
[----:B------:R-:W-:Y:S01]  /*bfd0*/  IMAD R10, R5, UR5, RZ ;  /* 0x00000005050a7c24 */ /* 0x000fe2000f8e02ff */
[-C--:B------:R-:W-:Y:S02]  /*bfe0*/  IADD3 R4, P5, PT, R0, R45.reuse, RZ ;  /* 0x0000002d00047210 */ /* 0x080fe40007fbe0ff */
[----:B-1----:R-:W-:Y:S01]  /*bff0*/  IADD3 R6, P6, PT, R11, R45, RZ ;  /* 0x0000002d0b067210 */ /* 0x002fe20007fde0ff */
[----:B------:R1:W-:Y:S01]  /*c000*/  @P4 STG.E.U8 desc[UR18][R2.64], R37 ;  /* 0x0000002502004986 */ /* 0x0003e2000c101112 */
[----:B------:R-:W-:Y:S01]  /*c010*/  ISETP.LT.AND P1, PT, R5, UR11, !P0 ;  /* 0x0000000b05007c0c */ /* 0x000fe2000c721270 */
[----:B--2---:R-:W-:Y:S01]  /*c020*/  IMAD R13, R50, UR5, RZ ;  /* 0x00000005320d7c24 */ /* 0x004fe2000f8e02ff */
[-C--:B------:R-:W-:Y:S01]  /*c030*/  LEA.HI.X.SX32 R5, R0, R47.reuse, 0x1, P5 ;  /* 0x0000002f00057211 */ /* 0x080fe200028f0eff */
[----:B------:R-:W-:Y:S01]  /*c040*/  IMAD R0, R51, UR5, RZ ;  /* 0x0000000533007c24 */ /* 0x000fe2000f8e02ff */
[----:B------:R-:W-:-:S02]  /*c050*/  LEA.HI.X.SX32 R7, R11, R47, 0x1, P6 ;  /* 0x0000002f0b077211 */ /* 0x000fc400030f0eff */
[----:B------:R-:W-:Y:S01]  /*c060*/  IADD3 R8, P4, PT, R10, R45, RZ ;  /* 0x0000002d0a087210 */ /* 0x000fe20007f9e0ff */
[----:B------:R-:W-:Y:S01]  /*c070*/  @P2 STG.E.U8 desc[UR18][R4.64], R35 ;  /* 0x0000002304002986 */ /* 0x000fe2000c101112 */
[----:B------:R-:W-:Y:S02]  /*c080*/  ISETP.LT.AND P2, PT, R50, UR11, !P0 ;  /* 0x0000000b32007c0c */ /* 0x000fe4000c741270 */
[----:B------:R-:W-:Y:S01]  /*c090*/  LEA.HI.X.SX32 R9, R10, R47, 0x1, P4 ;  /* 0x0000002f0a097211 */ /* 0x000fe200020f0eff */
[----:B------:R-:W-:Y:S01]  /*c0a0*/  @P3 STG.E.U8 desc[UR18][R6.64], R33 ;  /* 0x0000002106003986 */ /* 0x000fe2000c101112 */
[----:B------:R-:W-:Y:S02]  /*c0b0*/  ISETP.LT.AND P3, PT, R51, UR11, !P0 ;  /* 0x0000000b33007c0c */ /* 0x000fe4000c761270 */
[----:B------:R-:W-:Y:S01]  /*c0c0*/  ISETP.LT.AND P4, PT, R14, UR11, !P0 ;  /* 0x0000000b0e007c0c */ /* 0x000fe2000c781270 */
[----:B------:R2:W-:Y:S01]  /*c0d0*/  @P1 STG.E.U8 desc[UR18][R8.64], R31 ;  /* 0x0000001f08001986 */ /* 0x0005e2000c101112 */
[-C--:B------:R-:W-:Y:S01]  /*c0e0*/  IADD3 R10, P1, PT, R0, R45.reuse, RZ ;  /* 0x0000002d000a7210 */ /* 0x080fe20007f3e0ff */
[----:B------:R-:W-:Y:S01]  /*c0f0*/  IMAD R14, R14, UR5, RZ ;  /* 0x000000050e0e7c24 */ /* 0x000fe2000f8e02ff */
[----:B-1----:R-:W-:Y:S01]  /*c100*/  IADD3 R2, P5, PT, R13, R45, RZ ;  /* 0x0000002d0d027210 */ /* 0x002fe20007fbe0ff */
[----:B------:R-:W1:Y:S01]  /*c110*/  LDS.128 R4, [R36+0x1000] ;  /* 0x0010000024047984 */ /* 0x000e620000000c00 */
[----:B------:R-:W-:Y:S01]  /*c120*/  LEA.HI.X.SX32 R11, R0, R47, 0x1, P1 ;  /* 0x0000002f000b7211 */ /* 0x000fe200008f0eff */
[C---:B------:R-:W-:Y:S01]  /*c130*/  IMAD R0, R12.reuse, UR5, RZ ;  /* 0x000000050c007c24 */ /* 0x040fe2000f8e02ff */
[----:B------:R-:W-:-:S02]  /*c140*/  ISETP.LT.AND P1, PT, R12, UR11, !P0 ;  /* 0x0000000b0c007c0c */ /* 0x000fc4000c721270 */
[----:B------:R-:W-:Y:S01]  /*c150*/  IADD3 R12, P6, PT, R14, R45, RZ ;  /* 0x0000002d0e0c7210 */ /* 0x000fe20007fde0ff */
[----:B------:R3:W-:Y:S01]  /*c160*/  @P3 STG.E.U8 desc[UR18][R10.64], R29 ;  /* 0x0000001d0a003986 */ /* 0x0007e2000c101112 */
[----:B------:R-:W-:Y:S02]  /*c170*/  LEA.HI.X.SX32 R3, R13, R47, 0x1, P5 ;  /* 0x0000002f0d037211 */ /* 0x000fe400028f0eff */
[----:B--2---:R-:W-:Y:S02]  /*c180*/  IADD3 R8, P3, PT, R0, R45, RZ ;  /* 0x0000002d00087210 */ /* 0x004fe40007f7e0ff */
[-C--:B------:R-:W-:Y:S01]  /*c190*/  LEA.HI.X.SX32 R13, R14, R47.reuse, 0x1, P6 ;  /* 0x0000002f0e0d7211 */ /* 0x080fe200030f0eff */
[----:B------:R2:W-:Y:S01]  /*c1a0*/  @P2 STG.E.U8 desc[UR18][R2.64], R15 ;  /* 0x0000000f02002986 */ /* 0x0005e2000c101112 */
[----:B------:R-:W-:Y:S01]  /*c1b0*/  LEA.HI.X.SX32 R9, R0, R47, 0x1, P3 ;  /* 0x0000002f00097211 */ /* 0x000fe200018f0eff */
[C---:B------:R-:W-:Y:S01]  /*c1c0*/  IMAD R0, R49.reuse, UR5, RZ ;  /* 0x0000000531007c24 */ /* 0x040fe2000f8e02ff */
[----:B0-----:R-:W-:Y:S01]  /*c1d0*/  LEA.HI R39, R56, 0x1e, RZ, 0x1a ;  /* 0x0000001e38277811 */ /* 0x001fe200078fd0ff */
[----:B------:R-:W-:Y:S01]  /*c1e0*/  @P4 STG.E.U8 desc[UR18][R12.64], R27 ;  /* 0x0000001b0c004986 */ /* 0x000fe2000c101112 */
[----:B------:R-:W-:Y:S01]  /*c1f0*/  IMAD R14, R48, UR5, RZ ;  /* 0x00000005300e7c24 */ /* 0x000fe2000f8e02ff */
[----:B------:R-:W-:-:S02]  /*c200*/  ISETP.LT.AND P2, PT, R49, UR11, !P0 ;  /* 0x0000000b31007c0c */ /* 0x000fc4000c741270 */
[----:B------:R0:W-:Y:S01]  /*c210*/  @P1 STG.E.U8 desc[UR18][R8.64], R25 ;  /* 0x0000001908001986 */ /* 0x0001e2000c101112 */
[----:B---3--:R-:W-:Y:S01]  /*c220*/  IADD3 R10, P1, PT, R0, R45, RZ ;  /* 0x0000002d000a7210 */ /* 0x008fe20007f3e0ff */
[----:B------:R-:W-:Y:S01]  /*c230*/  VIADD R29, R39, UR6 ;  /* 0x00000006271d7c36 */ /* 0x000fe20008000000 */
[----:B------:R-:W-:Y:S01]  /*c240*/  ISETP.LT.AND P4, PT, R48, UR11, !P0 ;  /* 0x0000000b30007c0c */ /* 0x000fe2000c781270 */
[----:B--2---:R-:W-:Y:S01]  /*c250*/  IMAD R15, R46, UR5, RZ ;  /* 0x000000052e0f7c24 */ /* 0x004fe2000f8e02ff */
[----:B------:R-:W-:Y:S01]  /*c260*/  LEA.HI.X.SX32 R11, R0, R47, 0x1, P1 ;  /* 0x0000002f000b7211 */ /* 0x000fe200008f0eff */
[----:B------:R-:W-:Y:S01]  /*c270*/  IMAD R0, R29, UR5, RZ ;  /* 0x000000051d007c24 */ /* 0x000fe2000f8e02ff */
[----:B------:R-:W-:Y:S02]  /*c280*/  IADD3 R2, P5, PT, R14, R45, RZ ;  /* 0x0000002d0e027210 */ /* 0x000fe40007fbe0ff */
[----:B------:R-:W-:Y:S02]  /*c290*/  ISETP.LT.AND P3, PT, R46, UR11, !P0 ;  /* 0x0000000b2e007c0c */ /* 0x000fe4000c761270 */
[----:B------:R-:W-:Y:S01]  /*c2a0*/  LEA.HI.X.SX32 R3, R14, R47, 0x1, P5 ;  /* 0x0000002f0e037211 */ /* 0x000fe200028f0eff */
[----:B------:R2:W-:Y:S01]  /*c2b0*/  @P2 STG.E.U8 desc[UR18][R10.64], R23 ;  /* 0x000000170a002986 */ /* 0x0005e2000c101112 */
[----:B0-----:R-:W-:-:S02]  /*c2c0*/  IADD3 R8, P6, PT, R15, R45, RZ ;  /* 0x0000002d0f087210 */ /* 0x001fc40007fde0ff */
[----:B------:R-:W-:Y:S01]  /*c2d0*/  IADD3 R12, P5, PT, R0, R45, RZ ;  /* 0x0000002d000c7210 */ /* 0x000fe20007fbe0ff */
[----:B------:R0:W-:Y:S01]  /*c2e0*/  @P4 STG.E.U8 desc[UR18][R2.64], R21 ;  /* 0x0000001502004986 */ /* 0x0001e2000c101112 */
[----:B------:R-:W-:Y:S02]  /*c2f0*/  ISETP.LT.AND P1, PT, R29, UR11, !P0 ;  /* 0x0000000b1d007c0c */ /* 0x000fe4000c721270 */
[-C--:B------:R-:W-:Y:S01]  /*c300*/  LEA.HI.X.SX32 R9, R15, R47.reuse, 0x1, P6 ;  /* 0x0000002f0f097211 */ /* 0x080fe200030f0eff */
[----:B------:R-:W-:Y:S01]  /*c310*/  IMAD R15, R44, UR5, RZ ;  /* 0x000000052c0f7c24 */ /* 0x000fe2000f8e02ff */
[----:B------:R-:W-:Y:S01]  /*c320*/  LEA.HI.X.SX32 R13, R0, R47, 0x1, P5 ;  /* 0x0000002f000d7211 */ /* 0x000fe200028f0eff */
[----:B------:R-:W-:Y:S01]  /*c330*/  IMAD R0, R42, UR5, RZ ;  /* 0x000000052a007c24 */ /* 0x000fe2000f8e02ff */
[----:B------:R-:W-:Y:S01]  /*c340*/  ISETP.LT.AND P2, PT, R44, UR11, !P0 ;  /* 0x0000000b2c007c0c */ /* 0x000fe2000c741270 */
[----:B------:R3:W-:Y:S01]  /*c350*/  @P3 STG.E.U8 desc[UR18][R8.64], R19 ;  /* 0x0000001308003986 */ /* 0x0007e2000c101112 */
[----:B------:R-:W-:-:S02]  /*c360*/  IADD3 R14, P4, PT, R15, R45, RZ ;  /* 0x0000002d0f0e7210 */ /* 0x000fc40007f9e0ff */
[----:B--2---:R-:W-:Y:S01]  /*c370*/  IADD3 R10, P5, PT, R0, R45, RZ ;  /* 0x0000002d000a7210 */ /* 0x004fe20007fbe0ff */
[----:B0-----:R-:W-:Y:S01]  /*c380*/  IMAD R3, R40, UR5, RZ ;  /* 0x0000000528037c24 */ /* 0x001fe2000f8e02ff */
[----:B------:R-:W-:Y:S01]  /*c390*/  ISETP.LT.AND P3, PT, R42, UR11, !P0 ;  /* 0x0000000b2a007c0c */ /* 0x000fe2000c761270 */
[----:B------:R0:W-:Y:S01]  /*c3a0*/  @P1 STG.E.U8 desc[UR18][R12.64], R17 ;  /* 0x000000110c001986 */ /* 0x0001e2000c101112 */
[-C--:B------:R-:W-:Y:S02]  /*c3b0*/  LEA.HI.X.SX32 R15, R15, R47.reuse, 0x1, P4 ;  /* 0x0000002f0f0f7211 */ /* 0x080fe400020f0eff */
[----:B------:R-:W-:Y:S01]  /*c3c0*/  LEA.HI.X.SX32 R11, R0, R47, 0x1, P5 ;  /* 0x0000002f000b7211 */ /* 0x000fe200028f0eff */
[----:B------:R-:W-:Y:S01]  /*c3d0*/  IMAD R0, R38, UR5, RZ ;  /* 0x0000000526007c24 */ /* 0x000fe2000f8e02ff */
[----:B------:R-:W-:Y:S02]  /*c3e0*/  IADD3 R2, P4, PT, R3, R45, RZ ;  /* 0x0000002d03027210 */ /* 0x000fe40007f9e0ff */
[----:B-1----:R-:W-:-:S02]  /*c3f0*/  PRMT R23, R4, 0x7770, RZ ;  /* 0x0000777004177816 */ /* 0x002fc400000000ff */
[----:B------:R-:W-:Y:S02]  /*c400*/  ISETP.LT.AND P1, PT, R40, UR11, !P0 ;  /* 0x0000000b28007c0c */ /* 0x000fe4000c721270 */
[----:B---3--:R-:W-:Y:S01]  /*c410*/  PRMT R19, R4, 0x7771, RZ ;  /* 0x0000777104137816 */ /* 0x008fe200000000ff */
[----:B------:R1:W-:Y:S01]  /*c420*/  @P2 STG.E.U8 desc[UR18][R14.64], R23 ;  /* 0x000000170e002986 */ /* 0x0003e2000c101112 */
[----:B------:R-:W-:Y:S01]  /*c430*/  LEA.HI.X.SX32 R3, R3, R47, 0x1, P4 ;  /* 0x0000002f03037211 */ /* 0x000fe200020f0eff */
[----:B0-----:R-:W-:Y:S01]  /*c440*/  IMAD R13, R34, UR5, RZ ;  /* 0x00000005220d7c24 */ /* 0x001fe2000f8e02ff */
[----:B------:R-:W-:Y:S01]  /*c450*/  IADD3 R8, P4, PT, R0, R45, RZ ;  /* 0x0000002d00087210 */ /* 0x000fe20007f9e0ff */
[----:B------:R0:W-:Y:S01]  /*c460*/  @P3 STG.E.U8 desc[UR18][R10.64], R19 ;  /* 0x000000130a003986 */ /* 0x0001e2000c101112 */
[----:B------:R-:W-:Y:S02]  /*c470*/  ISETP.LT.AND P2, PT, R38, UR11, !P0 ;  /* 0x0000000b26007c0c */ /* 0x000fe4000c741270 */
[----:B------:R-:W-:Y:S01]  /*c480*/  LEA.HI.X.SX32 R9, R0, R47, 0x1, P4 ;  /* 0x0000002f00097211 */ /* 0x000fe200020f0eff */
[----:B------:R-:W-:Y:S01]  /*c490*/  IMAD R0, R32, UR5, RZ ;  /* 0x0000000520007c24 */ /* 0x000fe2000f8e02ff */
[----:B------:R-:W-:-:S02]  /*c4a0*/  ISETP.LT.AND P3, PT, R34, UR11, !P0 ;  /* 0x0000000b22007c0c */ /* 0x000fc4000c761270 */
[----:B------:R-:W-:Y:S01]  /*c4b0*/  PRMT R21, R4, 0x7772, RZ ;  /* 0x0000777204157816 */ /* 0x000fe200000000ff */
[----:B-1----:R-:W-:Y:S01]  /*c4c0*/  IMAD R14, R20, UR5, RZ ;  /* 0x00000005140e7c24 */ /* 0x002fe2000f8e02ff */
[-C--:B------:R-:W-:Y:S02]  /*c4d0*/  IADD3 R12, P5, PT, R13, R45.reuse, RZ ;  /* 0x0000002d0d0c7210 */ /* 0x080fe40007fbe0ff */
[----:B------:R-:W-:Y:S01]  /*c4e0*/  LEA.HI R25, R56, 0x2e, RZ, 0x1a ;  /* 0x0000002e38197811 */ /* 0x000fe200078fd0ff */
[----:B------:R1:W-:Y:S01]  /*c4f0*/  @P1 STG.E.U8 desc[UR18][R2.64], R21 ;  /* 0x0000001502001986 */ /* 0x0003e2000c101112 */
[----:B0-----:R-:W-:Y:S02]  /*c500*/  PRMT R19, R4, 0x7773, RZ ;  /* 0x0000777304137816 */ /* 0x001fe400000000ff */
[----:B------:R-:W-:Y:S01]  /*c510*/  IADD3 R10, P4, PT, R0, R45, RZ ;  /* 0x0000002d000a7210 */ /* 0x000fe20007f9e0ff */
[----:B------:R-:W-:Y:S01]  /*c520*/  VIADD R4, R25, UR6 ;  /* 0x0000000619047c36 */ /* 0x000fe20008000000 */
[----:B------:R-:W-:Y:S01]  /*c530*/  ISETP.LT.AND P1, PT, R32, UR11, !P0 ;  /* 0x0000000b20007c0c */ /* 0x000fe2000c721270 */
[----:B------:R0:W-:Y:S01]  /*c540*/  @P2 STG.E.U8 desc[UR18][R8.64], R19 ;  /* 0x0000001308002986 */ /* 0x0001e2000c101112 */
[----:B------:R-:W-:-:S02]  /*c550*/  LEA.HI.X.SX32 R13, R13, R47, 0x1, P5 ;  /* 0x0000002f0d0d7211 */ /* 0x000fc400028f0eff */
[C---:B------:R-:W-:Y:S02]  /*c560*/  PRMT R17, R5.reuse, 0x7770, RZ ;  /* 0x0000777005117816 */ /* 0x040fe400000000ff */
[----:B------:R-:W-:Y:S01]  /*c570*/  LEA.HI.X.SX32 R11, R0, R47, 0x1, P4 ;  /* 0x0000002f000b7211 */ /* 0x000fe200020f0eff */
[C---:B------:R-:W-:Y:S01]  /*c580*/  IMAD R0, R30.reuse, UR5, RZ ;  /* 0x000000051e007c24 */ /* 0x040fe2000f8e02ff */
[----:B------:R-:W-:Y:S01]  /*c590*/  ISETP.LT.AND P2, PT, R30, UR11, !P0 ;  /* 0x0000000b1e007c0c */ /* 0x000fe2000c741270 */
[----:B------:R2:W-:Y:S01]  /*c5a0*/  @P3 STG.E.U8 desc[UR18][R12.64], R17 ;  /* 0x000000110c003986 */ /* 0x0005e2000c101112 */
[C---:B------:R-:W-:Y:S01]  /*c5b0*/  ISETP.LT.AND P3, PT, R4.reuse, UR11, !P0 ;  /* 0x0000000b04007c0c */ /* 0x040fe2000c761270 */
[----:B------:R-:W-:Y:S01]  /*c5c0*/  IMAD R4, R4, UR5, RZ ;  /* 0x0000000504047c24 */ /* 0x000fe2000f8e02ff */
[----:B------:R-:W-:Y:S02]  /*c5d0*/  PRMT R15, R5, 0x7771, RZ ;  /* 0x00007771050f7816 */ /* 0x000fe400000000ff */
[----:B-1----:R-:W-:-:S02]  /*c5e0*/  IADD3 R2, P4, PT, R0, R45, RZ ;  /* 0x0000002d00027210 */ /* 0x002fc40007f9e0ff */
[C---:B0-----:R-:W-:Y:S01]  /*c5f0*/  PRMT R19, R5.reuse, 0x7772, RZ ;  /* 0x0000777205137816 */ /* 0x041fe200000000ff */
[----:B------:R0:W-:Y:S01]  /*c600*/  @P1 STG.E.U8 desc[UR18][R10.64], R15 ;  /* 0x0000000f0a001986 */ /* 0x0001e2000c101112 */
[----:B------:R-:W-:Y:S01]  /*c610*/  LEA.HI.X.SX32 R3, R0, R47, 0x1, P4 ;  /* 0x0000002f00037211 */ /* 0x000fe200020f0eff */
[----:B------:R-:W-:Y:S01]  /*c620*/  IMAD R0, R16, UR5, RZ ;  /* 0x0000000510007c24 */ /* 0x000fe2000f8e02ff */
[----:B------:R-:W-:Y:S01]  /*c630*/  IADD3 R8, P5, PT, R4, R45, RZ ;  /* 0x0000002d04087210 */ /* 0x000fe20007fbe0ff */
[C---:B--2---:R-:W-:Y:S01]  /*c640*/  IMAD R12, R28.reuse, UR5, RZ ;  /* 0x000000051c0c7c24 */ /* 0x044fe2000f8e02ff */
[----:B------:R-:W-:Y:S01]  /*c650*/  ISETP.LT.AND P1, PT, R28, UR11, !P0 ;  /* 0x0000000b1c007c0c */ /* 0x000fe2000c721270 */
[----:B------:R-:W-:Y:S01]  /*c660*/  @P2 STG.E.U8 desc[UR18][R2.64], R19 ;  /* 0x0000001302002986 */ /* 0x000fe2000c101112 */
[----:B------:R-:W-:Y:S02]  /*c670*/  LEA.HI.X.SX32 R9, R4, R47, 0x1, P5 ;  /* 0x0000002f04097211 */ /* 0x000fe400028f0eff */
[----:B------:R-:W-:-:S02]  /*c680*/  PRMT R13, R5, 0x7773, RZ ;  /* 0x00007773050d7816 */ /* 0x000fc400000000ff */
[----:B------:R-:W-:Y:S02]  /*c690*/  IADD3 R4, P2, PT, R12, R45, RZ ;  /* 0x0000002d0c047210 */ /* 0x000fe40007f5e0ff */
[----:B------:R-:W-:Y:S01]  /*c6a0*/  ISETP.LT.AND P4, PT, R16, UR11, !P0 ;  /* 0x0000000b10007c0c */ /* 0x000fe2000c781270 */
[----:B------:R1:W-:Y:S01]  /*c6b0*/  @P3 STG.E.U8 desc[UR18][R8.64], R13 ;  /* 0x0000000d08003986 */ /* 0x0003e2000c101112 */
[----:B------:R-:W-:Y:S02]  /*c6c0*/  LEA.HI.X.SX32 R5, R12, R47, 0x1, P2 ;  /* 0x0000002f0c057211 */ /* 0x000fe400010f0eff */
[----:B0-----:R-:W-:Y:S02]  /*c6d0*/  PRMT R15, R6, 0x7770, RZ ;  /* 0x00007770060f7816 */ /* 0x001fe400000000ff */
[----:B------:R-:W-:Y:S02]  /*c6e0*/  IADD3 R10, P5, PT, R0, R45, RZ ;  /* 0x0000002d000a7210 */ /* 0x000fe40007fbe0ff */
[----:B------:R-:W-:Y:S01]  /*c6f0*/  LEA.HI R25, R54, 0x3e, RZ, 0x1a ;  /* 0x0000003e36197811 */ /* 0x000fe200078fd0ff */
[----:B------:R0:W-:Y:S01]  /*c700*/  @P1 STG.E.U8 desc[UR18][R4.64], R15 ;  /* 0x0000000f04001986 */ /* 0x0001e2000c101112 */
[----:B------:R-:W-:Y:S01]  /*c710*/  LEA.HI.X.SX32 R11, R0, R47, 0x1, P5 ;  /* 0x0000002f000b7211 */ /* 0x000fe200028f0eff */
[----:B------:R-:W-:Y:S01]  /*c720*/  IMAD R0, R26, UR5, RZ ;  /* 0x000000051a007c24 */ /* 0x000fe2000f8e02ff */
[----:B------:R-:W-:Y:S01]  /*c730*/  PRMT R17, R6, 0x7771, RZ ;  /* 0x0000777106117816 */ /* 0x000fe200000000ff */
[----:B-1----:R-:W-:Y:S01]  /*c740*/  IMAD R9, R24, UR5, RZ ;  /* 0x0000000518097c24 */ /* 0x002fe2000f8e02ff */
[----:B------:R-:W-:Y:S01]  /*c750*/  ISETP.LT.AND P5, PT, R26, UR11, !P0 ;  /* 0x0000000b1a007c0c */ /* 0x000fe2000c7a1270 */
[----:B------:R-:W-:Y:S01]  /*c760*/  IMAD R13, R22, UR5, RZ ;  /* 0x00000005160d7c24 */ /* 0x000fe2000f8e02ff */
[-C--:B------:R-:W-:Y:S01]  /*c770*/  IADD3 R2, P6, PT, R0, R45.reuse, RZ ;  /* 0x0000002d00027210 */ /* 0x080fe20007fde0ff */
[----:B------:R-:W-:Y:S01]  /*c780*/  VIADD R16, R25, UR6 ;  /* 0x0000000619107c36 */ /* 0x000fe20008000000 */
[----:B------:R1:W-:Y:S01]  /*c790*/  @P4 STG.E.U8 desc[UR18][R10.64], R17 ;  /* 0x000000110a004986 */ /* 0x0003e2000c101112 */
[----:B------:R-:W-:Y:S01]  /*c7a0*/  ISETP.LT.AND P4, PT, R24, UR11, !P0 ;  /* 0x0000000b18007c0c */ /* 0x000fe2000c781270 */
[----:B0-----:R-:W-:Y:S01]  /*c7b0*/  IMAD R15, R18, UR5, RZ ;  /* 0x00000005120f7c24 */ /* 0x001fe2000f8e02ff */
[----:B------:R-:W-:-:S02]  /*c7c0*/  IADD3 R4, P2, PT, R9, R45, RZ ;  /* 0x0000002d09047210 */ /* 0x000fc40007f5e0ff */
[----:B------:R-:W-:Y:S02]  /*c7d0*/  IADD3 R8, P3, PT, R13, R45, RZ ;  /* 0x0000002d0d087210 */ /* 0x000fe40007f7e0ff */
[----:B------:R-:W-:Y:S02]  /*c7e0*/  LEA.HI.X.SX32 R5, R9, R47, 0x1, P2 ;  /* 0x0000002f09057211 */ /* 0x000fe400010f0eff */
[----:B------:R-:W-:Y:S02]  /*c7f0*/  IADD3 R12, P2, PT, R15, R45, RZ ;  /* 0x0000002d0f0c7210 */ /* 0x000fe40007f5e0ff */
[-C--:B------:R-:W-:Y:S02]  /*c800*/  LEA.HI.X.SX32 R9, R13, R47.reuse, 0x1, P3 ;  /* 0x0000002f0d097211 */ /* 0x080fe400018f0eff */
[----:B------:R-:W-:Y:S02]  /*c810*/  ISETP.LT.AND P3, PT, R22, UR11, !P0 ;  /* 0x0000000b16007c0c */ /* 0x000fe4000c761270 */
[----:B------:R-:W-:-:S02]  /*c820*/  LEA.HI.X.SX32 R13, R15, R47, 0x1, P2 ;  /* 0x0000002f0f0d7211 */ /* 0x000fc400010f0eff */
[C---:B------:R-:W-:Y:S01]  /*c830*/  ISETP.LT.AND P1, PT, R16.reuse, UR11, !P0 ;  /* 0x0000000b10007c0c */ /* 0x040fe2000c721270 */
[----:B------:R-:W-:Y:S01]  /*c840*/  IMAD R16, R16, UR5, RZ ;  /* 0x0000000510107c24 */ /* 0x000fe2000f8e02ff */
[----:B------:R-:W-:Y:S02]  /*c850*/  LEA.HI.X.SX32 R3, R0, R47, 0x1, P6 ;  /* 0x0000002f00037211 */ /* 0x000fe400030f0eff */
[----:B------:R-:W-:Y:S02]  /*c860*/  ISETP.LT.AND P2, PT, R20, UR11, !P0 ;  /* 0x0000000b14007c0c */ /* 0x000fe4000c741270 */
[----:B-1----:R-:W-:Y:S02]  /*c870*/  IADD3 R10, P6, PT, R14, R45, RZ ;  /* 0x0000002d0e0a7210 */ /* 0x002fe40007fde0ff */
[----:B------:R-:W-:Y:S02]  /*c880*/  ISETP.LT.AND P0, PT, R18, UR11, !P0 ;  /* 0x0000000b12007c0c */ /* 0x000fe4000c701270 */
[----:B------:R-:W-:-:S02]  /*c890*/  LEA.HI.X.SX32 R11, R14, R47, 0x1, P6 ;  /* 0x0000002f0e0b7211 */ /* 0x000fc400030f0eff */
[----:B------:R-:W-:Y:S02]  /*c8a0*/  PRMT R25, R6, 0x7772, RZ ;  /* 0x0000777206197816 */ /* 0x000fe400000000ff */
[----:B------:R-:W-:Y:S02]  /*c8b0*/  IADD3 R14, P6, PT, R16, R45, RZ ;  /* 0x0000002d100e7210 */ /* 0x000fe40007fde0ff */
[----:B------:R-:W-:Y:S01]  /*c8c0*/  PRMT R23, R6, 0x7773, RZ ;  /* 0x0000777306177816 */ /* 0x000fe200000000ff */
[----:B------:R0:W-:Y:S01]  /*c8d0*/  @P5 STG.E.U8 desc[UR18][R2.64], R25 ;  /* 0x0000001902005986 */ /* 0x0001e2000c101112 */
[C---:B------:R-:W-:Y:S02]  /*c8e0*/  PRMT R17, R7.reuse, 0x7773, RZ ;  /* 0x0000777307117816 */ /* 0x040fe400000000ff */
[C---:B------:R-:W-:Y:S01]  /*c8f0*/  PRMT R19, R7.reuse, 0x7772, RZ ;  /* 0x0000777207137816 */ /* 0x040fe200000000ff */
[----:B------:R0:W-:Y:S01]  /*c900*/  @P4 STG.E.U8 desc[UR18][R4.64], R23 ;  /* 0x0000001704004986 */ /* 0x0001e2000c101112 */
[----:B------:R-:W-:-:S02]  /*c910*/  PRMT R21, R7, 0x7771, RZ ;  /* 0x0000777107157816 */ /* 0x000fc400000000ff */
[----:B------:R-:W-:Y:S02]  /*c920*/  PRMT R7, R7, 0x7770, RZ ;  /* 0x0000777007077816 */ /* 0x000fe400000000ff */
[----:B------:R-:W-:-:S03]  /*c930*/  LEA.HI.X.SX32 R15, R16, R47, 0x1, P6 ;  /* 0x0000002f100f7211 */ /* 0x000fc600030f0eff */
[----:B------:R0:W-:Y:S04]  /*c940*/  @P3 STG.E.U8 desc[UR18][R8.64], R7 ;  /* 0x0000000708003986 */ /* 0x0001e8000c101112 */
[----:B------:R0:W-:Y:S04]  /*c950*/  @P2 STG.E.U8 desc[UR18][R10.64], R21 ;  /* 0x000000150a002986 */ /* 0x0001e8000c101112 */
[----:B------:R0:W-:Y:S04]  /*c960*/  @P0 STG.E.U8 desc[UR18][R12.64], R19 ;  /* 0x000000130c000986 */ /* 0x0001e8000c101112 */
[----:B------:R0:W-:Y:S01]  /*c970*/  @P1 STG.E.U8 desc[UR18][R14.64], R17 ;  /* 0x000000110e001986 */ /* 0x0001e2000c101112 */
[----:B------:R-:W-:Y:S06]  /*c980*/  BAR.SYNC.DEFER_BLOCKING 0x0 ;  /* 0x0000000000007b1d */ /* 0x000fec0000010000 */
[----:B------:R-:W-:Y:S05]  /*c990*/  BRA.U UP0, `(.L_x_19) ;  /* 0x00000001009c7547 */ /* 0x000fea000b800000 */
[----:B------:R-:W1:Y:S01]  /*c9a0*/  S2UR UR5, SR_CgaCtaId ;  /* 0x00000000000579c3 */ /* 0x000e620000008800 */
[----:B------:R-:W-:Y:S01]  /*c9b0*/  NOP ;  /* 0x0000000000007918 */ /* 0x000fe20000000000 */
[----:B------:R-:W-:Y:S01]  /*c9c0*/  UMOV UR4, 0x50 ;  /* 0x0000005000047882 */ /* 0x000fe20000000000 */
[----:B------:R-:W-:Y:S02]  /*c9d0*/  IMAD.U32 R0, RZ, RZ, UR24 ;  /* 0x00000018ff007e24 */ /* 0x000fe4000f8e00ff */
[----:B0-----:R-:W-:-:S03]  /*c9e0*/  IMAD.MOV.U32 R3, RZ, RZ, 0x1 ;  /* 0x00000001ff037424 */ /* 0x001fc600078e00ff */
[----:B------:R-:W-:-:S04]  /*c9f0*/  LOP3.LUT R0, R0, 0xffff, RZ, 0xc0, !PT ;  /* 0x0000ffff00007812 */ /* 0x000fc800078ec0ff */
[----:B------:R-:W-:-:S05]  /*ca00*/  SHF.R.U32.HI R0, RZ, 0x5, R0 ;  /* 0x00000005ff007819 */ /* 0x000fca0000011600 */
[----:B------:R-:W-:Y:S01]  /*ca10*/  VIADD R2, R0, 0x10 ;  /* 0x0000001000027836 */ /* 0x000fe20000000000 */
[----:B------:R-:W-:Y:S01]  /*ca20*/  SHF.L.U32 R0, R3, R0, RZ ;  /* 0x0000000003007219 */ /* 0x000fe200000006ff */
[----:B-1----:R-:W-:-:S03]  /*ca30*/  ULEA UR6, UR5, UR4, 0x18 ;  /* 0x0000000405067291 */ /* 0x002fc6000f8ec0ff */
[----:B------:R-:W-:-:S04]  /*ca40*/  SHF.L.U32 R3, R3, R2, RZ ;  /* 0x0000000203037219 */ /* 0x000fc800000006ff */
[----:B------:R-:W-:Y:S02]  /*ca50*/  LOP3.LUT R0, R3, R0, RZ, 0xfc, !PT ;  /* 0x0000000003007212 */ /* 0x000fe400078efcff */
[----:B------:R-:W0:Y:S02]  /*ca60*/  LDS R5, [UR6] ;  /* 0x00000006ff057984 */ /* 0x000e240008000800 */
[C---:B------:R-:W-:Y:S02]  /*ca70*/  LOP3.LUT R2, R0.reuse, 0xffff, RZ, 0xc0, !PT ;  /* 0x0000ffff00027812 */ /* 0x040fe400078ec0ff */
[----:B0-----:R-:W-:-:S04]  /*ca80*/  LOP3.LUT R3, R0, 0xffff, R5, 0x80, !PT ;  /* 0x0000ffff00037812 */ /* 0x001fc800078e8005 */
[----:B------:R-:W-:-:S13]  /*ca90*/  ISETP.NE.AND P0, PT, R3, R2, PT ;  /* 0x000000020300720c */ /* 0x000fda0003f05270 */
[----:B------:R-:W-:Y:S05]  /*caa0*/  @P0 BRA `(.L_x_20) ;  /* 0x0000000000500947 */ /* 0x000fea0003800000 */
[----:B------:R-:W-:Y:S02]  /*cab0*/  SHF.R.U32.HI R5, RZ, 0x10, R5 ;  /* 0x00000010ff057819 */ /* 0x000fe40000011605 */
[----:B------:R-:W-:-:S04]  /*cac0*/  SHF.R.U32.HI R2, RZ, 0x10, R0 ;  /* 0x00000010ff027819 */ /* 0x000fc80000011600 */
[----:B------:R-:W-:-:S04]  /*cad0*/  LOP3.LUT R5, R5, R2, RZ, 0xc0, !PT ;  /* 0x0000000205057212 */ /* 0x000fc800078ec0ff */
[----:B------:R-:W-:-:S13]  /*cae0*/  ISETP.NE.AND P0, PT, R5, R2, PT ;  /* 0x000000020500720c */ /* 0x000fda0003f05270 */
[----:B------:R-:W-:Y:S05]  /*caf0*/  @P0 BRA `(.L_x_21) ;  /* 0x0000000000300947 */ /* 0x000fea0003800000 */
[----:B------:R-:W-:Y:S01]  /*cb00*/  R2UR UR4, R0 ;  /* 0x00000000000472ca */ /* 0x000fe200000e0000 */
[----:B------:R-:W-:Y:S01]  /*cb10*/  VOTEU.ANY UR5, UPT, PT ;  /* 0x0000000000057886 */ /* 0x000fe200038e0100 */
[----:B------:R-:W0:Y:S01]  /*cb20*/  S2R R0, SR_LANEID ;  /* 0x0000000000007919 */ /* 0x000e220000000000 */
[----:B------:R-:W-:-:S10]  /*cb30*/  UFLO.U32 UR5, UR5 ;  /* 0x00000005000572bd */ /* 0x000fd400080e0000 */
[----:B------:R-:W-:-:S06]  /*cb40*/  ULOP3.LUT UR4, URZ, UR4, URZ, 0x33, !UPT ;  /* 0x00000004ff047292 */ /* 0x000fcc000f8e33ff */
[----:B------:R-:W-:-:S04]  /*cb50*/  IMAD.U32 R2, RZ, RZ, UR4 ;  /* 0x00000004ff027e24 */ /* 0x000fc8000f8e00ff */
[----:B------:R-:W1:Y:S02]  /*cb60*/  REDUX UR7, R2 ;  /* 0x00000000020773c4 */ /* 0x000e640000000000 */
[----:B------:R2:W-:Y:S01]  /*cb70*/  UTCATOMSWS.AND URZ, UR4 ;  /* 0x0000000400ff79e3 */ /* 0x0005e20008000000 */
[----:B0-----:R-:W-:Y:S01]  /*cb80*/  ISETP.EQ.U32.AND P0, PT, R0, UR5, PT ;  /* 0x0000000500007c0c */ /* 0x001fe2000bf02070 */
[----:B-1----:R-:W-:-:S12]  /*cb90*/  IMAD.U32 R0, RZ, RZ, UR7 ;  /* 0x00000007ff007e24 */ /* 0x002fd8000f8e00ff */
[----:B------:R2:W-:Y:S01]  /*cba0*/  @P0 ATOMS.AND RZ, [UR6], R0 ;  /* 0x00000000ffff098c */ /* 0x0005e2000a800006 */
[----:B------:R-:W-:Y:S05]  /*cbb0*/  BRA `(.L_x_19) ;  /* 0x0000000000147947 */ /* 0x000fea0003800000 */
.L_x_21:
[----:B------:R-:W-:-:S07]  /*cbc0*/  MOV R2, 0xcbe0 ;  /* 0x0000cbe000027802 */ /* 0x000fce0000000f00 */
[----:B------:R-:W-:Y:S05]  /*cbd0*/  CALL.REL.NOINC `($__internal_0_$__cuda_sm10x_tcgen05_guardrail_trap_col_being_dealloced_not_returned_by_alloc) ;  /* 0x00000000005c7944 */ /* 0x000fea0003c00000 */
[----:B------:R-:W-:Y:S05]  /*cbe0*/  BRA `(.L_x_19) ;  /* 0x0000000000087947 */ /* 0x000fea0003800000 */
.L_x_20:
[----:B------:R-:W-:-:S07]  /*cbf0*/  MOV R2, 0xcc10 ;  /* 0x0000cc1000027802 */ /* 0x000fce0000000f00 */
[----:B------:R-:W-:Y:S05]  /*cc00*/  CALL.REL.NOINC `($__internal_2_$__cuda_sm10x_tcgen05_guardrail_trap_unallocated_columns_being_dealloced) ;  /* 0x0000000000687944 */ /* 0x000fea0003c00000 */
.L_x_19:
[----:B------:R-:W-:Y:S01]  /*cc10*/  NOP ;  /* 0x0000000000007918 */ /* 0x000fe20000000000 */
[----:B--2---:R-:W-:Y:S05]  /*cc20*/  EXIT ;  /* 0x000000000000794d */ /* 0x004fea0003800000 */
.L_x_7:
[----:B------:R-:W-:-:S07]  /*cc30*/  IMAD.MOV.U32 R3, RZ, RZ, R2 ;  /* 0x000000ffff037224 */ /* 0x000fce00078e0002 */
.L_x_22:
[----:B-1----:R1:W2:Y:S02]  /*cc40*/  SYNCS.PHASECHK.TRANS64.TRYWAIT P1, [R7+URZ], R3 ;  /* 0x00000003070075a7 */ /* 0x0022a400080211ff */
[----:B--2---:R-:W-:Y:S05]  /*cc50*/  @!P1 NANOSLEEP.SYNCS 0x989680 ;  /* 0x009896800000995d */ /* 0x004fea0003900000 */
[----:B------:R-:W2:Y:S02]  /*cc60*/  @!P1 SYNCS.PHASECHK.TRANS64 P1, [R7+URZ], R3 ;  /* 0x00000003070095a7 */ /* 0x000ea400080210ff */
[----:B--2---:R-:W-:Y:S05]  /*cc70*/  @!P1 BRA `(.L_x_22) ;  /* 0xfffffffc00f09947 */ /* 0x004fea000383ffff */
[----:B------:R-:W-:Y:S05]  /*cc80*/  BRA `(.L_x_6) ;  /* 0xffffff3400ac7947 */ /* 0x000fea000383ffff */
.L_x_10:
[----:B------:R-:W-:-:S07]  /*cc90*/  IMAD.MOV.U32 R3, RZ, RZ, R2 ;  /* 0x000000ffff037224 */ /* 0x000fce00078e0002 */
.L_x_23:
[----:B-1----:R1:W2:Y:S02]  /*cca0*/  SYNCS.PHASECHK.TRANS64.TRYWAIT P0, [R9+URZ], R3 ;  /* 0x00000003090075a7 */ /* 0x0022a400080011ff */
[----:B--2---:R-:W-:Y:S05]  /*ccb0*/  @!P0 NANOSLEEP.SYNCS 0x989680 ;  /* 0x009896800000895d */ /* 0x004fea0003900000 */
[----:B------:R-:W2:Y:S02]  /*ccc0*/  @!P0 SYNCS.PHASECHK.TRANS64 P0, [R9+URZ], R3 ;  /* 0x00000003090085a7 */ /* 0x000ea400080010ff */
[----:B--2---:R-:W-:Y:S05]  /*ccd0*/  @!P0 BRA `(.L_x_23) ;  /* 0xfffffffc00f08947 */ /* 0x004fea000383ffff */
[----:B------:R-:W-:Y:S05]  /*cce0*/  BRA `(.L_x_9) ;  /* 0xffffff38000c7947 */ /* 0x000fea000383ffff */
.L_x_14:
[----:B------:R-:W0:Y:S02]  /*ccf0*/  SYNCS.PHASECHK.TRANS64.TRYWAIT P1, [UR9], R119 ;  /* 0x00000077ff0075a7 */ /* 0x000e240008021109 */
[----:B0-----:R-:W-:Y:S05]  /*cd00*/  @!P1 BRA `(.L_x_14) ;  /* 0xfffffffc00f89947 */ /* 0x001fea000383ffff */
[----:B------:R-:W-:Y:S05]  /*cd10*/  BRA `(.L_x_24) ;  /* 0xffffffb0003c7947 */ /* 0x000fea000383ffff */
.L_x_18:
[----:B------:R-:W0:Y:S02]  /*cd20*/  SYNCS.PHASECHK.TRANS64.TRYWAIT P0, [UR9], R0 ;  /* 0x00000000ff0075a7 */ /* 0x000e240008001109 */
[----:B0-----:R-:W-:Y:S05]  /*cd30*/  @!P0 BRA `(.L_x_18) ;  /* 0xfffffffc00f88947 */ /* 0x001fea000383ffff */
[----:B------:R-:W-:Y:S05]  /*cd40*/  BRA `(.L_x_17) ;  /* 0xffffffe400387947 */ /* 0x000fea000383ffff */
        .weak           $__internal_0_$__cuda_sm10x_tcgen05_guardrail_trap_col_being_dealloced_not_returned_by_alloc
        .type           $__internal_0_$__cuda_sm10x_tcgen05_guardrail_trap_col_being_dealloced_not_returned_by_alloc,@function
        .size           $__internal_0_$__cuda_sm10x_tcgen05_guardrail_trap_col_being_dealloced_not_returned_by_alloc,($__internal_1_$__cuda_sm10x_tcgen05_guardrail_trap_phase_invalid_during_alloc - $__internal_0_$__cuda_sm10x_tcgen05_guardrail_trap_col_being_dealloced_not_returned_by_alloc)
$__internal_0_$__cuda_sm10x_tcgen05_guardrail_trap_col_being_dealloced_not_returned_by_alloc:
[----:B------:R-:W-:Y:S05]  /*cd50*/  BPT.TRAP 0x1 ;  /* 0x000000040000795c */ /* 0x000fea0000300000 */
[----:B------:R-:W-:-:S04]  /*cd60*/  IMAD.MOV.U32 R3, RZ, RZ, 0x0 ;  /* 0x00000000ff037424 */ /* 0x000fc800078e00ff */
[----:B------:R-:W-:Y:S05]  /*cd70*/  RET.REL.NODEC R2 `(matmul_kernel) ;  /* 0xffffff3002a07950 */ /* 0x000fea0003c3ffff */
        .weak           $__internal_1_$__cuda_sm10x_tcgen05_guardrail_trap_phase_invalid_during_alloc
        .type           $__internal_1_$__cuda_sm10x_tcgen05_guardrail_trap_phase_invalid_during_alloc,@function
        .size           $__internal_1_$__cuda_sm10x_tcgen05_guardrail_trap_phase_invalid_during_alloc,($__internal_2_$__cuda_sm10x_tcgen05_guardrail_trap_unallocated_columns_being_dealloced - $__internal_1_$__cuda_sm10x_tcgen05_guardrail_trap_phase_invalid_during_alloc)
$__internal_1_$__cuda_sm10x_tcgen05_guardrail_trap_phase_invalid_during_alloc:
[----:B------:R-:W-:Y:S05]  /*cd80*/  BPT.TRAP 0x1 ;  /* 0x000000040000795c */ /* 0x000fea0000300000 */
[----:B------:R-:W-:-:S04]  /*cd90*/  IMAD.MOV.U32 R3, RZ, RZ, 0x0 ;  /* 0x00000000ff037424 */ /* 0x000fc800078e00ff */
[----:B------:R-:W-:Y:S05]  /*cda0*/  RET.REL.NODEC R2 `(matmul_kernel) ;  /* 0xffffff3002947950 */ /* 0x000fea0003c3ffff */
        .weak           $__internal_2_$__cuda_sm10x_tcgen05_guardrail_trap_unallocated_columns_being_dealloced
        .type           $__internal_2_$__cuda_sm10x_tcgen05_guardrail_trap_unallocated_columns_being_dealloced,@function
        .size           $__internal_2_$__cuda_sm10x_tcgen05_guardrail_trap_unallocated_columns_being_dealloced,(.L_x_28 - $__internal_2_$__cuda_sm10x_tcgen05_guardrail_trap_unallocated_columns_being_dealloced)
$__internal_2_$__cuda_sm10x_tcgen05_guardrail_trap_unallocated_columns_being_dealloced:
[----:B------:R-:W-:Y:S05]  /*cdb0*/  BPT.TRAP 0x1 ;  /* 0x000000040000795c */ /* 0x000fea0000300000 */
[----:B------:R-:W-:-:S04]  /*cdc0*/  IMAD.MOV.U32 R3, RZ, RZ, 0x0 ;  /* 0x00000000ff037424 */ /* 0x000fc800078e00ff */
[----:B------:R-:W-:Y:S05]  /*cdd0*/  RET.REL.NODEC R2 `(matmul_kernel) ;  /* 0xffffff3002887950 */ /* 0x000fea0003c3ffff */
.L_x_25:
[----:B------:R-:W-:-:S00]  /*cde0*/  BRA `(.L_x_25) ;  /* 0xfffffffc00fc7947 */ /* 0x000fc0000383ffff */
[----:B------:R-:W-:-:S00]  /*cdf0*/  NOP ;  /* 0x0000000000007918 */ /* 0x000fc00000000000 */
        /* <DEDUP_REMOVED lines=8> */
.L_x_28:


//--------------------- .nv.shared.matmul_kernel  --------------------------
	.section	.nv.shared.matmul_kernel,"aw",@nobits
	.sectionflags	@""
	.align	16
	.zero		1024


//--------------------- .nv.shared.reserved.0     --------------------------
	.section	.nv.shared.reserved.0,"aw",@nobits
	.align	8
	.weak		__nv_reservedSMEM_offset_0_alias
	.size		__nv_reservedSMEM_offset_0_alias, 0, 64
	.other		__nv_reservedSMEM_offset_0_alias,@"STO_CUDA_RESERVED_SHARED STV_DEFAULT"
__nv_reservedSMEM_offset_0_alias:
	.zero		0
.nv.shared.reserved.0:
	.zero		64
	.weak		__nv_reservedSMEM_allocation_phase
	.type		__nv_reservedSMEM_allocation_phase,@object
	.size		__nv_reservedSMEM_allocation_phase,(.L_0 - __nv_reservedSMEM_allocation_phase)
__nv_reservedSMEM_allocation_phase:
	.zero		1
.L_0:
	.zero		7
	.weak		__nv_reservedSMEM_devtool_atexit_pc
	.type		__nv_reservedSMEM_devtool_atexit_pc,@object
	.size		__nv_reservedSMEM_devtool_atexit_pc,(__nv_reservedSMEM_allocation_mask - __nv_reservedSMEM_devtool_atexit_pc)
__nv_reservedSMEM_devtool_atexit_pc:
	.zero		8
	.weak		__nv_reservedSMEM_allocation_mask
	.type		__nv_reservedSMEM_allocation_mask,@object
	.size		__nv_reservedSMEM_allocation_mask,(.L_2 - __nv_reservedSMEM_allocation_mask)
__nv_reservedSMEM_allocation_mask:
	.zero		4
.L_2:
	.zero		4
	.weak		__nv_reservedSMEM_tmem_allocation_pipeline_mbarrier
	.type		__nv_reservedSMEM_tmem_allocation_pipeline_mbarrier,@object
	.size		__nv_reservedSMEM_tmem_allocation_pipeline_mbarrier,(__nv_reservedSMEM_tmem_allocation_pipeline_mbarrier_parity - __nv_reservedSMEM_tmem_allocation_pipeline_mbarrier)
__nv_reservedSMEM_tmem_allocation_pipeline_mbarrier:
	.zero		8
	.weak		__nv_reservedSMEM_tmem_allocation_pipeline_mbarrier_parity
	.type		__nv_reservedSMEM_tmem_allocation_pipeline_mbarrier_parity,@object
	.size		__nv_reservedSMEM_tmem_allocation_pipeline_mbarrier_parity,(.L_4 - __nv_reservedSMEM_tmem_allocation_pipeline_mbarrier_parity)
__nv_reservedSMEM_tmem_allocation_pipeline_mbarrier_parity:
	.zero		4
.L_4:


//--------------------- .nv.constant0.matmul_kernel --------------------------
	.section	.nv.constant0.matmul_kernel,"a",@progbits
	.sectionflags	@""
	.align	4
.nv.constant0.matmul_kernel:
	.zero		976


//--------------------- SYMBOLS --------------------------

	.type		.nv.reservedSmem.offset0,@object
	.size		.nv.reservedSmem.offset0,0x4
	.type		.nv.reservedSmem.cap,@object
	.size		.nv.reservedSmem.cap,0x4
